//
// Generated by NVIDIA NVVM Compiler
//
// Compiler Build ID: CL-36424714
// Cuda compilation tools, release 13.0, V13.0.88
// Based on NVVM 20.0.0
//

.version 9.0
.target sm_100
.address_size 64

	// .globl	_Z13hamprodKernelPK10QuaternionS1_PS_i

.visible .entry _Z13hamprodKernelPK10QuaternionS1_PS_i(
	.param .u64 .ptr .align 1 _Z13hamprodKernelPK10QuaternionS1_PS_i_param_0,
	.param .u64 .ptr .align 1 _Z13hamprodKernelPK10QuaternionS1_PS_i_param_1,
	.param .u64 .ptr .align 1 _Z13hamprodKernelPK10QuaternionS1_PS_i_param_2,
	.param .u32 _Z13hamprodKernelPK10QuaternionS1_PS_i_param_3
)
{
	.reg .pred 	%p<2>;
	.reg .b32 	%r<6>;
	.reg .b32 	%f<31>;
	.reg .b64 	%rd<11>;

	ld.param.u64 	%rd1, [_Z13hamprodKernelPK10QuaternionS1_PS_i_param_0];
	ld.param.u64 	%rd2, [_Z13hamprodKernelPK10QuaternionS1_PS_i_param_1];
	ld.param.u64 	%rd3, [_Z13hamprodKernelPK10QuaternionS1_PS_i_param_2];
	ld.param.u32 	%r2, [_Z13hamprodKernelPK10QuaternionS1_PS_i_param_3];
	mov.u32 	%r3, %ctaid.x;
	mov.u32 	%r4, %ntid.x;
	mov.u32 	%r5, %tid.x;
	mad.lo.s32 	%r1, %r3, %r4, %r5;
	setp.ge.s32 	%p1, %r1, %r2;
	@%p1 bra 	$L__BB0_2;
	cvta.to.global.u64 	%rd4, %rd1;
	cvta.to.global.u64 	%rd5, %rd2;
	cvta.to.global.u64 	%rd6, %rd3;
	mul.wide.s32 	%rd7, %r1, 16;
	add.s64 	%rd8, %rd4, %rd7;
	ld.global.nc.f32 	%f1, [%rd8];
	ld.global.nc.f32 	%f2, [%rd8+4];
	ld.global.nc.f32 	%f3, [%rd8+8];
	ld.global.nc.f32 	%f4, [%rd8+12];
	add.s64 	%rd9, %rd5, %rd7;
	ld.global.nc.f32 	%f5, [%rd9];
	ld.global.nc.f32 	%f6, [%rd9+4];
	ld.global.nc.f32 	%f7, [%rd9+8];
	ld.global.nc.f32 	%f8, [%rd9+12];
	mul.f32 	%f9, %f1, %f5;
	mul.f32 	%f10, %f2, %f6;
	sub.f32 	%f11, %f9, %f10;
	mul.f32 	%f12, %f3, %f7;
	sub.f32 	%f13, %f11, %f12;
	mul.f32 	%f14, %f4, %f8;
	sub.f32 	%f15, %f13, %f14;
	mul.f32 	%f16, %f1, %f6;
	fma.rn.f32 	%f17, %f2, %f5, %f16;
	fma.rn.f32 	%f18, %f3, %f8, %f17;
	mul.f32 	%f19, %f4, %f7;
	sub.f32 	%f20, %f18, %f19;
	mul.f32 	%f21, %f1, %f7;
	mul.f32 	%f22, %f2, %f8;
	sub.f32 	%f23, %f21, %f22;
	fma.rn.f32 	%f24, %f3, %f5, %f23;
	fma.rn.f32 	%f25, %f4, %f6, %f24;
	mul.f32 	%f26, %f1, %f8;
	fma.rn.f32 	%f27, %f2, %f7, %f26;
	mul.f32 	%f28, %f3, %f6;
	sub.f32 	%f29, %f27, %f28;
	fma.rn.f32 	%f30, %f4, %f5, %f29;
	add.s64 	%rd10, %rd6, %rd7;
	st.global.f32 	[%rd10], %f15;
	st.global.f32 	[%rd10+4], %f20;
	st.global.f32 	[%rd10+8], %f25;
	st.global.f32 	[%rd10+12], %f30;
$L__BB0_2:
	ret;

}
	// .globl	_Z13quatMatVecMulPK10QuaternionS1_PS_ii
.visible .entry _Z13quatMatVecMulPK10QuaternionS1_PS_ii(
	.param .u64 .ptr .align 1 _Z13quatMatVecMulPK10QuaternionS1_PS_ii_param_0,
	.param .u64 .ptr .align 1 _Z13quatMatVecMulPK10QuaternionS1_PS_ii_param_1,
	.param .u64 .ptr .align 1 _Z13quatMatVecMulPK10QuaternionS1_PS_ii_param_2,
	.param .u32 _Z13quatMatVecMulPK10QuaternionS1_PS_ii_param_3,
	.param .u32 _Z13quatMatVecMulPK10QuaternionS1_PS_ii_param_4
)
{
	.reg .pred 	%p<9>;
	.reg .b32 	%r<26>;
	.reg .b32 	%f<292>;
	.reg .b64 	%rd<24>;

	ld.param.u64 	%rd7, [_Z13quatMatVecMulPK10QuaternionS1_PS_ii_param_0];
	ld.param.u64 	%rd8, [_Z13quatMatVecMulPK10QuaternionS1_PS_ii_param_1];
	ld.param.u32 	%r14, [_Z13quatMatVecMulPK10QuaternionS1_PS_ii_param_3];
	ld.param.u32 	%r13, [_Z13quatMatVecMulPK10QuaternionS1_PS_ii_param_4];
	cvta.to.global.u64 	%rd1, %rd8;
	cvta.to.global.u64 	%rd2, %rd7;
	mov.u32 	%r15, %ctaid.x;
	mov.u32 	%r16, %ntid.x;
	mov.u32 	%r17, %tid.x;
	mad.lo.s32 	%r1, %r15, %r16, %r17;
	setp.ge.s32 	%p1, %r1, %r14;
	@%p1 bra 	$L__BB1_11;
	setp.lt.s32 	%p2, %r13, 1;
	mov.f32 	%f288, 0f00000000;
	mov.f32 	%f289, %f288;
	mov.f32 	%f290, %f288;
	mov.f32 	%f291, %f288;
	@%p2 bra 	$L__BB1_10;
	mul.lo.s32 	%r2, %r13, %r1;
	and.b32  	%r3, %r13, 3;
	setp.lt.u32 	%p3, %r13, 4;
	mov.f32 	%f291, 0f00000000;
	mov.b32 	%r25, 0;
	mov.f32 	%f290, %f291;
	mov.f32 	%f289, %f291;
	mov.f32 	%f288, %f291;
	@%p3 bra 	$L__BB1_5;
	and.b32  	%r25, %r13, 2147483644;
	neg.s32 	%r23, %r25;
	add.s64 	%rd23, %rd1, 32;
	mov.f32 	%f291, 0f00000000;
	mov.u32 	%r22, %r2;
$L__BB1_4:
	.pragma "nounroll";
	mul.wide.s32 	%rd9, %r22, 16;
	add.s64 	%rd10, %rd2, %rd9;
	ld.global.f32 	%f41, [%rd10];
	ld.global.f32 	%f42, [%rd10+4];
	ld.global.f32 	%f43, [%rd10+8];
	ld.global.f32 	%f44, [%rd10+12];
	ld.global.f32 	%f45, [%rd23+-32];
	ld.global.f32 	%f46, [%rd23+-28];
	ld.global.f32 	%f47, [%rd23+-24];
	ld.global.f32 	%f48, [%rd23+-20];
	mul.f32 	%f49, %f41, %f45;
	mul.f32 	%f50, %f42, %f46;
	sub.f32 	%f51, %f49, %f50;
	mul.f32 	%f52, %f43, %f47;
	sub.f32 	%f53, %f51, %f52;
	mul.f32 	%f54, %f44, %f48;
	sub.f32 	%f55, %f53, %f54;
	mul.f32 	%f56, %f41, %f46;
	fma.rn.f32 	%f57, %f42, %f45, %f56;
	fma.rn.f32 	%f58, %f43, %f48, %f57;
	mul.f32 	%f59, %f44, %f47;
	sub.f32 	%f60, %f58, %f59;
	mul.f32 	%f61, %f41, %f47;
	mul.f32 	%f62, %f42, %f48;
	sub.f32 	%f63, %f61, %f62;
	fma.rn.f32 	%f64, %f43, %f45, %f63;
	fma.rn.f32 	%f65, %f44, %f46, %f64;
	mul.f32 	%f66, %f41, %f48;
	fma.rn.f32 	%f67, %f42, %f47, %f66;
	mul.f32 	%f68, %f43, %f46;
	sub.f32 	%f69, %f67, %f68;
	fma.rn.f32 	%f70, %f44, %f45, %f69;
	add.f32 	%f71, %f288, %f55;
	add.f32 	%f72, %f289, %f60;
	add.f32 	%f73, %f290, %f65;
	add.f32 	%f74, %f291, %f70;
	ld.global.f32 	%f75, [%rd10+16];
	ld.global.f32 	%f76, [%rd10+20];
	ld.global.f32 	%f77, [%rd10+24];
	ld.global.f32 	%f78, [%rd10+28];
	ld.global.f32 	%f79, [%rd23+-16];
	ld.global.f32 	%f80, [%rd23+-12];
	ld.global.f32 	%f81, [%rd23+-8];
	ld.global.f32 	%f82, [%rd23+-4];
	mul.f32 	%f83, %f75, %f79;
	mul.f32 	%f84, %f76, %f80;
	sub.f32 	%f85, %f83, %f84;
	mul.f32 	%f86, %f77, %f81;
	sub.f32 	%f87, %f85, %f86;
	mul.f32 	%f88, %f78, %f82;
	sub.f32 	%f89, %f87, %f88;
	mul.f32 	%f90, %f75, %f80;
	fma.rn.f32 	%f91, %f76, %f79, %f90;
	fma.rn.f32 	%f92, %f77, %f82, %f91;
	mul.f32 	%f93, %f78, %f81;
	sub.f32 	%f94, %f92, %f93;
	mul.f32 	%f95, %f75, %f81;
	mul.f32 	%f96, %f76, %f82;
	sub.f32 	%f97, %f95, %f96;
	fma.rn.f32 	%f98, %f77, %f79, %f97;
	fma.rn.f32 	%f99, %f78, %f80, %f98;
	mul.f32 	%f100, %f75, %f82;
	fma.rn.f32 	%f101, %f76, %f81, %f100;
	mul.f32 	%f102, %f77, %f80;
	sub.f32 	%f103, %f101, %f102;
	fma.rn.f32 	%f104, %f78, %f79, %f103;
	add.f32 	%f105, %f71, %f89;
	add.f32 	%f106, %f72, %f94;
	add.f32 	%f107, %f73, %f99;
	add.f32 	%f108, %f74, %f104;
	ld.global.f32 	%f109, [%rd10+32];
	ld.global.f32 	%f110, [%rd10+36];
	ld.global.f32 	%f111, [%rd10+40];
	ld.global.f32 	%f112, [%rd10+44];
	ld.global.f32 	%f113, [%rd23];
	ld.global.f32 	%f114, [%rd23+4];
	ld.global.f32 	%f115, [%rd23+8];
	ld.global.f32 	%f116, [%rd23+12];
	mul.f32 	%f117, %f109, %f113;
	mul.f32 	%f118, %f110, %f114;
	sub.f32 	%f119, %f117, %f118;
	mul.f32 	%f120, %f111, %f115;
	sub.f32 	%f121, %f119, %f120;
	mul.f32 	%f122, %f112, %f116;
	sub.f32 	%f123, %f121, %f122;
	mul.f32 	%f124, %f109, %f114;
	fma.rn.f32 	%f125, %f110, %f113, %f124;
	fma.rn.f32 	%f126, %f111, %f116, %f125;
	mul.f32 	%f127, %f112, %f115;
	sub.f32 	%f128, %f126, %f127;
	mul.f32 	%f129, %f109, %f115;
	mul.f32 	%f130, %f110, %f116;
	sub.f32 	%f131, %f129, %f130;
	fma.rn.f32 	%f132, %f111, %f113, %f131;
	fma.rn.f32 	%f133, %f112, %f114, %f132;
	mul.f32 	%f134, %f109, %f116;
	fma.rn.f32 	%f135, %f110, %f115, %f134;
	mul.f32 	%f136, %f111, %f114;
	sub.f32 	%f137, %f135, %f136;
	fma.rn.f32 	%f138, %f112, %f113, %f137;
	add.f32 	%f139, %f105, %f123;
	add.f32 	%f140, %f106, %f128;
	add.f32 	%f141, %f107, %f133;
	add.f32 	%f142, %f108, %f138;
	ld.global.f32 	%f143, [%rd10+48];
	ld.global.f32 	%f144, [%rd10+52];
	ld.global.f32 	%f145, [%rd10+56];
	ld.global.f32 	%f146, [%rd10+60];
	ld.global.f32 	%f147, [%rd23+16];
	ld.global.f32 	%f148, [%rd23+20];
	ld.global.f32 	%f149, [%rd23+24];
	ld.global.f32 	%f150, [%rd23+28];
	mul.f32 	%f151, %f143, %f147;
	mul.f32 	%f152, %f144, %f148;
	sub.f32 	%f153, %f151, %f152;
	mul.f32 	%f154, %f145, %f149;
	sub.f32 	%f155, %f153, %f154;
	mul.f32 	%f156, %f146, %f150;
	sub.f32 	%f157, %f155, %f156;
	mul.f32 	%f158, %f143, %f148;
	fma.rn.f32 	%f159, %f144, %f147, %f158;
	fma.rn.f32 	%f160, %f145, %f150, %f159;
	mul.f32 	%f161, %f146, %f149;
	sub.f32 	%f162, %f160, %f161;
	mul.f32 	%f163, %f143, %f149;
	mul.f32 	%f164, %f144, %f150;
	sub.f32 	%f165, %f163, %f164;
	fma.rn.f32 	%f166, %f145, %f147, %f165;
	fma.rn.f32 	%f167, %f146, %f148, %f166;
	mul.f32 	%f168, %f143, %f150;
	fma.rn.f32 	%f169, %f144, %f149, %f168;
	mul.f32 	%f170, %f145, %f148;
	sub.f32 	%f171, %f169, %f170;
	fma.rn.f32 	%f172, %f146, %f147, %f171;
	add.f32 	%f288, %f139, %f157;
	add.f32 	%f289, %f140, %f162;
	add.f32 	%f290, %f141, %f167;
	add.f32 	%f291, %f142, %f172;
	add.s32 	%r23, %r23, 4;
	add.s32 	%r22, %r22, 4;
	add.s64 	%rd23, %rd23, 64;
	setp.ne.s32 	%p4, %r23, 0;
	@%p4 bra 	$L__BB1_4;
$L__BB1_5:
	setp.eq.s32 	%p5, %r3, 0;
	@%p5 bra 	$L__BB1_10;
	setp.eq.s32 	%p6, %r3, 1;
	@%p6 bra 	$L__BB1_8;
	add.s32 	%r19, %r25, %r2;
	mul.wide.s32 	%rd11, %r19, 16;
	add.s64 	%rd12, %rd2, %rd11;
	ld.global.f32 	%f174, [%rd12];
	ld.global.f32 	%f175, [%rd12+4];
	ld.global.f32 	%f176, [%rd12+8];
	ld.global.f32 	%f177, [%rd12+12];
	mul.wide.u32 	%rd13, %r25, 16;
	add.s64 	%rd14, %rd1, %rd13;
	ld.global.f32 	%f178, [%rd14];
	ld.global.f32 	%f179, [%rd14+4];
	ld.global.f32 	%f180, [%rd14+8];
	ld.global.f32 	%f181, [%rd14+12];
	mul.f32 	%f182, %f174, %f178;
	mul.f32 	%f183, %f175, %f179;
	sub.f32 	%f184, %f182, %f183;
	mul.f32 	%f185, %f176, %f180;
	sub.f32 	%f186, %f184, %f185;
	mul.f32 	%f187, %f177, %f181;
	sub.f32 	%f188, %f186, %f187;
	mul.f32 	%f189, %f174, %f179;
	fma.rn.f32 	%f190, %f175, %f178, %f189;
	fma.rn.f32 	%f191, %f176, %f181, %f190;
	mul.f32 	%f192, %f177, %f180;
	sub.f32 	%f193, %f191, %f192;
	mul.f32 	%f194, %f174, %f180;
	mul.f32 	%f195, %f175, %f181;
	sub.f32 	%f196, %f194, %f195;
	fma.rn.f32 	%f197, %f176, %f178, %f196;
	fma.rn.f32 	%f198, %f177, %f179, %f197;
	mul.f32 	%f199, %f174, %f181;
	fma.rn.f32 	%f200, %f175, %f180, %f199;
	mul.f32 	%f201, %f176, %f179;
	sub.f32 	%f202, %f200, %f201;
	fma.rn.f32 	%f203, %f177, %f178, %f202;
	add.f32 	%f204, %f288, %f188;
	add.f32 	%f205, %f289, %f193;
	add.f32 	%f206, %f290, %f198;
	add.f32 	%f207, %f291, %f203;
	ld.global.f32 	%f208, [%rd12+16];
	ld.global.f32 	%f209, [%rd12+20];
	ld.global.f32 	%f210, [%rd12+24];
	ld.global.f32 	%f211, [%rd12+28];
	ld.global.f32 	%f212, [%rd14+16];
	ld.global.f32 	%f213, [%rd14+20];
	ld.global.f32 	%f214, [%rd14+24];
	ld.global.f32 	%f215, [%rd14+28];
	mul.f32 	%f216, %f208, %f212;
	mul.f32 	%f217, %f209, %f213;
	sub.f32 	%f218, %f216, %f217;
	mul.f32 	%f219, %f210, %f214;
	sub.f32 	%f220, %f218, %f219;
	mul.f32 	%f221, %f211, %f215;
	sub.f32 	%f222, %f220, %f221;
	mul.f32 	%f223, %f208, %f213;
	fma.rn.f32 	%f224, %f209, %f212, %f223;
	fma.rn.f32 	%f225, %f210, %f215, %f224;
	mul.f32 	%f226, %f211, %f214;
	sub.f32 	%f227, %f225, %f226;
	mul.f32 	%f228, %f208, %f214;
	mul.f32 	%f229, %f209, %f215;
	sub.f32 	%f230, %f228, %f229;
	fma.rn.f32 	%f231, %f210, %f212, %f230;
	fma.rn.f32 	%f232, %f211, %f213, %f231;
	mul.f32 	%f233, %f208, %f215;
	fma.rn.f32 	%f234, %f209, %f214, %f233;
	mul.f32 	%f235, %f210, %f213;
	sub.f32 	%f236, %f234, %f235;
	fma.rn.f32 	%f237, %f211, %f212, %f236;
	add.f32 	%f288, %f204, %f222;
	add.f32 	%f289, %f205, %f227;
	add.f32 	%f290, %f206, %f232;
	add.f32 	%f291, %f207, %f237;
	add.s32 	%r25, %r25, 2;
$L__BB1_8:
	and.b32  	%r20, %r13, 1;
	setp.eq.b32 	%p7, %r20, 1;
	not.pred 	%p8, %p7;
	@%p8 bra 	$L__BB1_10;
	add.s32 	%r21, %r25, %r2;
	mul.wide.s32 	%rd15, %r21, 16;
	add.s64 	%rd16, %rd2, %rd15;
	ld.global.f32 	%f238, [%rd16];
	ld.global.f32 	%f239, [%rd16+4];
	ld.global.f32 	%f240, [%rd16+8];
	ld.global.f32 	%f241, [%rd16+12];
	mul.wide.u32 	%rd17, %r25, 16;
	add.s64 	%rd18, %rd1, %rd17;
	ld.global.f32 	%f242, [%rd18];
	ld.global.f32 	%f243, [%rd18+4];
	ld.global.f32 	%f244, [%rd18+8];
	ld.global.f32 	%f245, [%rd18+12];
	mul.f32 	%f246, %f238, %f242;
	mul.f32 	%f247, %f239, %f243;
	sub.f32 	%f248, %f246, %f247;
	mul.f32 	%f249, %f240, %f244;
	sub.f32 	%f250, %f248, %f249;
	mul.f32 	%f251, %f241, %f245;
	sub.f32 	%f252, %f250, %f251;
	mul.f32 	%f253, %f238, %f243;
	fma.rn.f32 	%f254, %f239, %f242, %f253;
	fma.rn.f32 	%f255, %f240, %f245, %f254;
	mul.f32 	%f256, %f241, %f244;
	sub.f32 	%f257, %f255, %f256;
	mul.f32 	%f258, %f238, %f244;
	mul.f32 	%f259, %f239, %f245;
	sub.f32 	%f260, %f258, %f259;
	fma.rn.f32 	%f261, %f240, %f242, %f260;
	fma.rn.f32 	%f262, %f241, %f243, %f261;
	mul.f32 	%f263, %f238, %f245;
	fma.rn.f32 	%f264, %f239, %f244, %f263;
	mul.f32 	%f265, %f240, %f243;
	sub.f32 	%f266, %f264, %f265;
	fma.rn.f32 	%f267, %f241, %f242, %f266;
	add.f32 	%f288, %f288, %f252;
	add.f32 	%f289, %f289, %f257;
	add.f32 	%f290, %f290, %f262;
	add.f32 	%f291, %f291, %f267;
$L__BB1_10:
	ld.param.u64 	%rd22, [_Z13quatMatVecMulPK10QuaternionS1_PS_ii_param_2];
	cvta.to.global.u64 	%rd19, %rd22;
	mul.wide.s32 	%rd20, %r1, 16;
	add.s64 	%rd21, %rd19, %rd20;
	st.global.f32 	[%rd21], %f288;
	st.global.f32 	[%rd21+4], %f289;
	st.global.f32 	[%rd21+8], %f290;
	st.global.f32 	[%rd21+12], %f291;
$L__BB1_11:
	ret;

}
	// .globl	_Z13addBiasKernelP10QuaternionPKS_i
.visible .entry _Z13addBiasKernelP10QuaternionPKS_i(
	.param .u64 .ptr .align 1 _Z13addBiasKernelP10QuaternionPKS_i_param_0,
	.param .u64 .ptr .align 1 _Z13addBiasKernelP10QuaternionPKS_i_param_1,
	.param .u32 _Z13addBiasKernelP10QuaternionPKS_i_param_2
)
{
	.reg .pred 	%p<2>;
	.reg .b32 	%r<6>;
	.reg .b32 	%f<13>;
	.reg .b64 	%rd<8>;

	ld.param.u64 	%rd1, [_Z13addBiasKernelP10QuaternionPKS_i_param_0];
	ld.param.u64 	%rd2, [_Z13addBiasKernelP10QuaternionPKS_i_param_1];
	ld.param.u32 	%r2, [_Z13addBiasKernelP10QuaternionPKS_i_param_2];
	mov.u32 	%r3, %ctaid.x;
	mov.u32 	%r4, %ntid.x;
	mov.u32 	%r5, %tid.x;
	mad.lo.s32 	%r1, %r3, %r4, %r5;
	setp.ge.s32 	%p1, %r1, %r2;
	@%p1 bra 	$L__BB2_2;
	cvta.to.global.u64 	%rd3, %rd2;
	cvta.to.global.u64 	%rd4, %rd1;
	mul.wide.s32 	%rd5, %r1, 16;
	add.s64 	%rd6, %rd3, %rd5;
	ld.global.f32 	%f1, [%rd6];
	add.s64 	%rd7, %rd4, %rd5;
	ld.global.f32 	%f2, [%rd7];
	add.f32 	%f3, %f1, %f2;
	st.global.f32 	[%rd7], %f3;
	ld.global.f32 	%f4, [%rd6+4];
	ld.global.f32 	%f5, [%rd7+4];
	add.f32 	%f6, %f4, %f5;
	st.global.f32 	[%rd7+4], %f6;
	ld.global.f32 	%f7, [%rd6+8];
	ld.global.f32 	%f8, [%rd7+8];
	add.f32 	%f9, %f7, %f8;
	st.global.f32 	[%rd7+8], %f9;
	ld.global.f32 	%f10, [%rd6+12];
	ld.global.f32 	%f11, [%rd7+12];
	add.f32 	%f12, %f10, %f11;
	st.global.f32 	[%rd7+12], %f12;
$L__BB2_2:
	ret;

}


// ===== COMPILED SASS (sm_100) =====

	.target	sm_100

	.elftype	@"ET_EXEC"


//--------------------- .note.nv.tkinfo           --------------------------
	.section	.note.nv.tkinfo,"",@"SHT_NOTE"
	.sectionflags	@"SHF_NOTE_NV_TKINFO"
	.tkinfo
        /*0018*/ 	.word	0x00000002
        /*0030*/ 	.string	""
        /*0030*/ 	.string	"ptxas"
        /*0030*/ 	.string	"Cuda compilation tools, release 13.0, V13.0.88"
        /*0030*/ 	.string	"Build cuda_13.0.r13.0/compiler.36424714_0"
        /*0030*/ 	.string	"-arch sm_100 -m 64 "



//--------------------- .note.nv.cuinfo           --------------------------
	.section	.note.nv.cuinfo,"",@"SHT_NOTE"
	.sectionflags	@"SHF_NOTE_NV_CUINFO"
        /*0018*/ 	.short	0x0002
        /*001a*/ 	.short	0x0064
        /*001c*/ 	.short	0x0082
	.zero		2


//--------------------- .nv.info                  --------------------------
	.section	.nv.info,"",@"SHT_CUDA_INFO"
	.align	4


	//----- nvinfo : EIATTR_REGCOUNT
	.align		4
        /*0000*/ 	.byte	0x04, 0x2f
        /*0002*/ 	.short	(.L_1 - .L_0)
	.align		4
.L_0:
        /*0004*/ 	.word	index@(_Z13hamprodKernelPK10QuaternionS1_PS_i)
        /*0008*/ 	.word	0x00000018


	//----- nvinfo : EIATTR_FRAME_SIZE
	.align		4
.L_1:
        /*000c*/ 	.byte	0x04, 0x11
        /*000e*/ 	.short	(.L_3 - .L_2)
	.align		4
.L_2:
        /*0010*/ 	.word	index@(_Z13hamprodKernelPK10QuaternionS1_PS_i)
        /*0014*/ 	.word	0x00000000


	//----- nvinfo : EIATTR_REGCOUNT
	.align		4
.L_3:
        /*0018*/ 	.byte	0x04, 0x2f
        /*001a*/ 	.short	(.L_5 - .L_4)
	.align		4
.L_4:
        /*001c*/ 	.word	index@(_Z13quatMatVecMulPK10QuaternionS1_PS_ii)
        /*0020*/ 	.word	0x00000020


	//----- nvinfo : EIATTR_FRAME_SIZE
	.align		4
.L_5:
        /*0024*/ 	.byte	0x04, 0x11
        /*0026*/ 	.short	(.L_7 - .L_6)
	.align		4
.L_6:
        /*0028*/ 	.word	index@(_Z13quatMatVecMulPK10QuaternionS1_PS_ii)
        /*002c*/ 	.word	0x00000000


	//----- nvinfo : EIATTR_REGCOUNT
	.align		4
.L_7:
        /*0030*/ 	.byte	0x04, 0x2f
        /*0032*/ 	.short	(.L_9 - .L_8)
	.align		4
.L_8:
        /*0034*/ 	.word	index@(_Z13addBiasKernelP10QuaternionPKS_i)
        /*0038*/ 	.word	0x00000010


	//----- nvinfo : EIATTR_FRAME_SIZE
	.align		4
.L_9:
        /*003c*/ 	.byte	0x04, 0x11
        /*003e*/ 	.short	(.L_11 - .L_10)
	.align		4
.L_10:
        /*0040*/ 	.word	index@(_Z13addBiasKernelP10QuaternionPKS_i)
        /*0044*/ 	.word	0x00000000


	//----- nvinfo : EIATTR_MIN_STACK_SIZE
	.align		4
.L_11:
        /*0048*/ 	.byte	0x04, 0x12
        /*004a*/ 	.short	(.L_13 - .L_12)
	.align		4
.L_12:
        /*004c*/ 	.word	index@(_Z13addBiasKernelP10QuaternionPKS_i)
        /*0050*/ 	.word	0x00000000


	//----- nvinfo : EIATTR_MIN_STACK_SIZE
	.align		4
.L_13:
        /*0054*/ 	.byte	0x04, 0x12
        /*0056*/ 	.short	(.L_15 - .L_14)
	.align		4
.L_14:
        /*0058*/ 	.word	index@(_Z13quatMatVecMulPK10QuaternionS1_PS_ii)
        /*005c*/ 	.word	0x00000000


	//----- nvinfo : EIATTR_MIN_STACK_SIZE
	.align		4
.L_15:
        /*0060*/ 	.byte	0x04, 0x12
        /*0062*/ 	.short	(.L_17 - .L_16)
	.align		4
.L_16:
        /*0064*/ 	.word	index@(_Z13hamprodKernelPK10QuaternionS1_PS_i)
        /*0068*/ 	.word	0x00000000
.L_17:


//--------------------- .nv.compat                --------------------------
	.section	.nv.compat,"",@"SHT_CUDA_COMPAT_INFO"
	.align	4
        /*0000*/ 	.byte	0x02, 0x09, 0x00, 0x00, 0x02, 0x02, 0x01, 0x00, 0x02, 0x05, 0x05, 0x00, 0x03, 0x07, 0x01, 0x01
        /*0010*/ 	.byte	0x02, 0x03, 0x00, 0x00, 0x02, 0x06, 0x01, 0x00, 0x04, 0x0b, 0x08, 0x00, 0x09, 0x00, 0x00, 0x00
        /*0020*/ 	.byte	0x00, 0x00, 0x00, 0x00


//--------------------- .nv.info._Z13addBiasKernelP10QuaternionPKS_i --------------------------
	.section	.nv.info._Z13addBiasKernelP10QuaternionPKS_i,"",@"SHT_CUDA_INFO"
	.sectionflags	@""
	.align	4


	//----- nvinfo : EIATTR_CUDA_API_VERSION
	.align		4
        /*0000*/ 	.byte	0x04, 0x37
        /*0002*/ 	.short	(.L_19 - .L_18)
.L_18:
        /*0004*/ 	.word	0x00000082


	//----- nvinfo : EIATTR_KPARAM_INFO
	.align		4
.L_19:
        /*0008*/ 	.byte	0x04, 0x17
        /*000a*/ 	.short	(.L_21 - .L_20)
.L_20:
        /*000c*/ 	.word	0x00000000
        /*0010*/ 	.short	0x0002
        /*0012*/ 	.short	0x0010
        /*0014*/ 	.byte	0x00, 0xf0, 0x11, 0x00


	//----- nvinfo : EIATTR_KPARAM_INFO
	.align		4
.L_21:
        /*0018*/ 	.byte	0x04, 0x17
        /*001a*/ 	.short	(.L_23 - .L_22)
.L_22:
        /*001c*/ 	.word	0x00000000
        /*0020*/ 	.short	0x0001
        /*0022*/ 	.short	0x0008
        /*0024*/ 	.byte	0x00, 0xf5, 0x21, 0x00


	//----- nvinfo : EIATTR_KPARAM_INFO
	.align		4
.L_23:
        /*0028*/ 	.byte	0x04, 0x17
        /*002a*/ 	.short	(.L_25 - .L_24)
.L_24:
        /*002c*/ 	.word	0x00000000
        /*0030*/ 	.short	0x0000
        /*0032*/ 	.short	0x0000
        /*0034*/ 	.byte	0x00, 0xf5, 0x21, 0x00


	//----- nvinfo : EIATTR_SPARSE_MMA_MASK
	.align		4
.L_25:
        /*0038*/ 	.byte	0x03, 0x50
        /*003a*/ 	.short	0x0000


	//----- nvinfo : EIATTR_MAXREG_COUNT
	.align		4
        /*003c*/ 	.byte	0x03, 0x1b
        /*003e*/ 	.short	0x00ff


	//----- nvinfo : EIATTR_MERCURY_ISA_VERSION
	.align		4
        /*0040*/ 	.byte	0x03, 0x5f
        /*0042*/ 	.short	0x0101


	//----- nvinfo : EIATTR_VRC_CTA_INIT_COUNT
	.align		4
        /*0044*/ 	.byte	0x02, 0x4a
	.zero		1
	.zero		1


	//----- nvinfo : EIATTR_EXIT_INSTR_OFFSETS
	.align		4
        /*0048*/ 	.byte	0x04, 0x1c
        /*004a*/ 	.short	(.L_27 - .L_26)


	//   ....[0]....
.L_26:
        /*004c*/ 	.word	0x00000070


	//   ....[1]....
        /*0050*/ 	.word	0x000001d0


	//----- nvinfo : EIATTR_CBANK_PARAM_SIZE
	.align		4
.L_27:
        /*0054*/ 	.byte	0x03, 0x19
        /*0056*/ 	.short	0x0014


	//----- nvinfo : EIATTR_PARAM_CBANK
	.align		4
        /*0058*/ 	.byte	0x04, 0x0a
        /*005a*/ 	.short	(.L_29 - .L_28)
	.align		4
.L_28:
        /*005c*/ 	.word	index@(.nv.constant0._Z13addBiasKernelP10QuaternionPKS_i)
        /*0060*/ 	.short	0x0380
        /*0062*/ 	.short	0x0014


	//----- nvinfo : EIATTR_SW_WAR
	.align		4
.L_29:
        /*0064*/ 	.byte	0x04, 0x36
        /*0066*/ 	.short	(.L_31 - .L_30)
.L_30:
        /*0068*/ 	.word	0x00000008
.L_31:


//--------------------- .nv.info._Z13quatMatVecMulPK10QuaternionS1_PS_ii --------------------------
	.section	.nv.info._Z13quatMatVecMulPK10QuaternionS1_PS_ii,"",@"SHT_CUDA_INFO"
	.sectionflags	@""
	.align	4


	//----- nvinfo : EIATTR_CUDA_API_VERSION
	.align		4
        /*0000*/ 	.byte	0x04, 0x37
        /*0002*/ 	.short	(.L_33 - .L_32)
.L_32:
        /*0004*/ 	.word	0x00000082


	//----- nvinfo : EIATTR_KPARAM_INFO
	.align		4
.L_33:
        /*0008*/ 	.byte	0x04, 0x17
        /*000a*/ 	.short	(.L_35 - .L_34)
.L_34:
        /*000c*/ 	.word	0x00000000
        /*0010*/ 	.short	0x0004
        /*0012*/ 	.short	0x001c
        /*0014*/ 	.byte	0x00, 0xf0, 0x11, 0x00


	//----- nvinfo : EIATTR_KPARAM_INFO
	.align		4
.L_35:
        /*0018*/ 	.byte	0x04, 0x17
        /*001a*/ 	.short	(.L_37 - .L_36)
.L_36:
        /*001c*/ 	.word	0x00000000
        /*0020*/ 	.short	0x0003
        /*0022*/ 	.short	0x0018
        /*0024*/ 	.byte	0x00, 0xf0, 0x11, 0x00


	//----- nvinfo : EIATTR_KPARAM_INFO
	.align		4
.L_37:
        /*0028*/ 	.byte	0x04, 0x17
        /*002a*/ 	.short	(.L_39 - .L_38)
.L_38:
        /*002c*/ 	.word	0x00000000
        /*0030*/ 	.short	0x0002
        /*0032*/ 	.short	0x0010
        /*0034*/ 	.byte	0x00, 0xf5, 0x21, 0x00


	//----- nvinfo : EIATTR_KPARAM_INFO
	.align		4
.L_39:
        /*0038*/ 	.byte	0x04, 0x17
        /*003a*/ 	.short	(.L_41 - .L_40)
.L_40:
        /*003c*/ 	.word	0x00000000
        /*0040*/ 	.short	0x0001
        /*0042*/ 	.short	0x0008
        /*0044*/ 	.byte	0x00, 0xf5, 0x21, 0x00


	//----- nvinfo : EIATTR_KPARAM_INFO
	.align		4
.L_41:
        /*0048*/ 	.byte	0x04, 0x17
        /*004a*/ 	.short	(.L_43 - .L_42)
.L_42:
        /*004c*/ 	.word	0x00000000
        /*0050*/ 	.short	0x0000
        /*0052*/ 	.short	0x0000
        /*0054*/ 	.byte	0x00, 0xf5, 0x21, 0x00


	//----- nvinfo : EIATTR_SPARSE_MMA_MASK
	.align		4
.L_43:
        /*0058*/ 	.byte	0x03, 0x50
        /*005a*/ 	.short	0x0000


	//----- nvinfo : EIATTR_MAXREG_COUNT
	.align		4
        /*005c*/ 	.byte	0x03, 0x1b
        /*005e*/ 	.short	0x00ff


	//----- nvinfo : EIATTR_MERCURY_ISA_VERSION
	.align		4
        /*0060*/ 	.byte	0x03, 0x5f
        /*0062*/ 	.short	0x0101


	//----- nvinfo : EIATTR_VRC_CTA_INIT_COUNT
	.align		4
        /*0064*/ 	.byte	0x02, 0x4a
	.zero		1
	.zero		1


	//----- nvinfo : EIATTR_EXIT_INSTR_OFFSETS
	.align		4
        /*0068*/ 	.byte	0x04, 0x1c
        /*006a*/ 	.short	(.L_45 - .L_44)


	//   ....[0]....
.L_44:
        /*006c*/ 	.word	0x00000070


	//   ....[1]....
        /*0070*/ 	.word	0x00001070


	//----- nvinfo : EIATTR_CBANK_PARAM_SIZE
	.align		4
.L_45:
        /*0074*/ 	.byte	0x03, 0x19
        /*0076*/ 	.short	0x0020


	//----- nvinfo : EIATTR_PARAM_CBANK
	.align		4
        /*0078*/ 	.byte	0x04, 0x0a
        /*007a*/ 	.short	(.L_47 - .L_46)
	.align		4
.L_46:
        /*007c*/ 	.word	index@(.nv.constant0._Z13quatMatVecMulPK10QuaternionS1_PS_ii)
        /*0080*/ 	.short	0x0380
        /*0082*/ 	.short	0x0020


	//----- nvinfo : EIATTR_SW_WAR
	.align		4
.L_47:
        /*0084*/ 	.byte	0x04, 0x36
        /*0086*/ 	.short	(.L_49 - .L_48)
.L_48:
        /*0088*/ 	.word	0x00000008
.L_49:


//--------------------- .nv.info._Z13hamprodKernelPK10QuaternionS1_PS_i --------------------------
	.section	.nv.info._Z13hamprodKernelPK10QuaternionS1_PS_i,"",@"SHT_CUDA_INFO"
	.sectionflags	@""
	.align	4


	//----- nvinfo : EIATTR_CUDA_API_VERSION
	.align		4
        /*0000*/ 	.byte	0x04, 0x37
        /*0002*/ 	.short	(.L_51 - .L_50)
.L_50:
        /*0004*/ 	.word	0x00000082


	//----- nvinfo : EIATTR_KPARAM_INFO
	.align		4
.L_51:
        /*0008*/ 	.byte	0x04, 0x17
        /*000a*/ 	.short	(.L_53 - .L_52)
.L_52:
        /*000c*/ 	.word	0x00000000
        /*0010*/ 	.short	0x0003
        /*0012*/ 	.short	0x0018
        /*0014*/ 	.byte	0x00, 0xf0, 0x11, 0x00


	//----- nvinfo : EIATTR_KPARAM_INFO
	.align		4
.L_53:
        /*0018*/ 	.byte	0x04, 0x17
        /*001a*/ 	.short	(.L_55 - .L_54)
.L_54:
        /*001c*/ 	.word	0x00000000
        /*0020*/ 	.short	0x0002
        /*0022*/ 	.short	0x0010
        /*0024*/ 	.byte	0x00, 0xf5, 0x21, 0x00


	//----- nvinfo : EIATTR_KPARAM_INFO
	.align		4
.L_55:
        /*0028*/ 	.byte	0x04, 0x17
        /*002a*/ 	.short	(.L_57 - .L_56)
.L_56:
        /*002c*/ 	.word	0x00000000
        /*0030*/ 	.short	0x0001
        /*0032*/ 	.short	0x0008
        /*0034*/ 	.byte	0x00, 0xf5, 0x21, 0x00


	//----- nvinfo : EIATTR_KPARAM_INFO
	.align		4
.L_57:
        /*0038*/ 	.byte	0x04, 0x17
        /*003a*/ 	.short	(.L_59 - .L_58)
.L_58:
        /*003c*/ 	.word	0x00000000
        /*0040*/ 	.short	0x0000
        /*0042*/ 	.short	0x0000
        /*0044*/ 	.byte	0x00, 0xf5, 0x21, 0x00


	//----- nvinfo : EIATTR_SPARSE_MMA_MASK
	.align		4
.L_59:
        /*0048*/ 	.byte	0x03, 0x50
        /*004a*/ 	.short	0x0000


	//----- nvinfo : EIATTR_MAXREG_COUNT
	.align		4
        /*004c*/ 	.byte	0x03, 0x1b
        /*004e*/ 	.short	0x00ff


	//----- nvinfo : EIATTR_MERCURY_ISA_VERSION
	.align		4
        /*0050*/ 	.byte	0x03, 0x5f
        /*0052*/ 	.short	0x0101


	//----- nvinfo : EIATTR_VRC_CTA_INIT_COUNT
	.align		4
        /*0054*/ 	.byte	0x02, 0x4a
	.zero		1
	.zero		1


	//----- nvinfo : EIATTR_EXIT_INSTR_OFFSETS
	.align		4
        /*0058*/ 	.byte	0x04, 0x1c
        /*005a*/ 	.short	(.L_61 - .L_60)


	//   ....[0]....
.L_60:
        /*005c*/ 	.word	0x00000070


	//   ....[1]....
        /*0060*/ 	.word	0x000002b0


	//----- nvinfo : EIATTR_CBANK_PARAM_SIZE
	.align		4
.L_61:
        /*0064*/ 	.byte	0x03, 0x19
        /*0066*/ 	.short	0x001c


	//----- nvinfo : EIATTR_PARAM_CBANK
	.align		4
        /*0068*/ 	.byte	0x04, 0x0a
        /*006a*/ 	.short	(.L_63 - .L_62)
	.align		4
.L_62:
        /*006c*/ 	.word	index@(.nv.constant0._Z13hamprodKernelPK10QuaternionS1_PS_i)
        /*0070*/ 	.short	0x0380
        /*0072*/ 	.short	0x001c


	//----- nvinfo : EIATTR_SW_WAR
	.align		4
.L_63:
        /*0074*/ 	.byte	0x04, 0x36
        /*0076*/ 	.short	(.L_65 - .L_64)
.L_64:
        /*0078*/ 	.word	0x00000008
.L_65:


//--------------------- .nv.callgraph             --------------------------
	.section	.nv.callgraph,"",@"SHT_CUDA_CALLGRAPH"
	.align	4
	.sectionentsize	8
	.align		4
        /*0000*/ 	.word	0x00000000
	.align		4
        /*0004*/ 	.word	0xffffffff
	.align		4
        /*0008*/ 	.word	0x00000000
	.align		4
        /*000c*/ 	.word	0xfffffffe
	.align		4
        /*0010*/ 	.word	0x00000000
	.align		4
        /*0014*/ 	.word	0xfffffffd
	.align		4
        /*0018*/ 	.word	0x00000000
	.align		4
        /*001c*/ 	.word	0xfffffffc


//--------------------- .text._Z13addBiasKernelP10QuaternionPKS_i --------------------------
	.section	.text._Z13addBiasKernelP10QuaternionPKS_i,"ax",@progbits
	.align	128
        .global         _Z13addBiasKernelP10QuaternionPKS_i
        .type           _Z13addBiasKernelP10QuaternionPKS_i,@function
        .size           _Z13addBiasKernelP10QuaternionPKS_i,(.L_x_7 - _Z13addBiasKernelP10QuaternionPKS_i)
        .other          _Z13addBiasKernelP10QuaternionPKS_i,@"STO_CUDA_ENTRY STV_DEFAULT"
_Z13addBiasKernelP10QuaternionPKS_i:
.text._Z13addBiasKernelP10QuaternionPKS_i:
[----:B------:R-:W-:Y:S01]  /*0000*/  LDC R1, c[0x0][0x37c] ;  /* 0x0000df00ff017b82 */ /* 0x000fe20000000800 */
[----:B------:R-:W0:Y:S07]  /*0010*/  S2R R0, SR_TID.X ;  /* 0x0000000000007919 */ /* 0x000e2e0000002100 */
[----:B------:R-:W0:Y:S01]  /*0020*/  S2UR UR4, SR_CTAID.X ;  /* 0x00000000000479c3 */ /* 0x000e220000002500 */
[----:B------:R-:W1:Y:S07]  /*0030*/  LDCU UR5, c[0x0][0x390] ;  /* 0x00007200ff0577ac */ /* 0x000e6e0008000800 */
[----:B------:R-:W0:Y:S02]  /*0040*/  LDC R7, c[0x0][0x360] ;  /* 0x0000d800ff077b82 */ /* 0x000e240000000800 */
[----:B0-----:R-:W-:-:S05]  /*0050*/  IMAD R7, R7, UR4, R0 ;  /* 0x0000000407077c24 */ /* 0x001fca000f8e0200 */
[----:B-1----:R-:W-:-:S13]  /*0060*/  ISETP.GE.AND P0, PT, R7, UR5, PT ;  /* 0x0000000507007c0c */ /* 0x002fda000bf06270 */
[----:B------:R-:W-:Y:S05]  /*0070*/  @P0 EXIT ;  /* 0x000000000000094d */ /* 0x000fea0003800000 */
[----:B------:R-:W0:Y:S01]  /*0080*/  LDC.64 R2, c[0x0][0x388] ;  /* 0x0000e200ff027b82 */ /* 0x000e220000000a00 */
[----:B------:R-:W1:Y:S07]  /*0090*/  LDCU.64 UR4, c[0x0][0x358] ;  /* 0x00006b00ff0477ac */ /* 0x000e6e0008000a00 */
[----:B------:R-:W2:Y:S01]  /*00a0*/  LDC.64 R4, c[0x0][0x380] ;  /* 0x0000e000ff047b82 */ /* 0x000ea20000000a00 */
[----:B0-----:R-:W-:-:S05]  /*00b0*/  IMAD.WIDE R2, R7, 0x10, R2 ;  /* 0x0000001007027825 */ /* 0x001fca00078e0202 */
[----:B-1----:R-:W3:Y:S01]  /*00c0*/  LDG.E R0, desc[UR4][R2.64] ;  /* 0x0000000402007981 */ /* 0x002ee2000c1e1900 */
[----:B--2---:R-:W-:-:S05]  /*00d0*/  IMAD.WIDE R4, R7, 0x10, R4 ;  /* 0x0000001007047825 */ /* 0x004fca00078e0204 */
[----:B------:R-:W3:Y:S04]  /*00e0*/  LDG.E R7, desc[UR4][R4.64] ;  /* 0x0000000404077981 */ /* 0x000ee8000c1e1900 */
[----:B------:R-:W2:Y:S04]  /*00f0*/  LDG.E R9, desc[UR4][R4.64+0x4] ;  /* 0x0000040404097981 */ /* 0x000ea8000c1e1900 */
[----:B------:R-:W4:Y:S04]  /*0100*/  LDG.E R11, desc[UR4][R4.64+0x8] ;  /* 0x00000804040b7981 */ /* 0x000f28000c1e1900 */
[----:B------:R-:W5:Y:S01]  /*0110*/  LDG.E R13, desc[UR4][R4.64+0xc] ;  /* 0x00000c04040d7981 */ /* 0x000f62000c1e1900 */
[----:B---3--:R-:W-:-:S05]  /*0120*/  FADD R7, R0, R7 ;  /* 0x0000000700077221 */ /* 0x008fca0000000000 */
[----:B------:R-:W-:Y:S04]  /*0130*/  STG.E desc[UR4][R4.64], R7 ;  /* 0x0000000704007986 */ /* 0x000fe8000c101904 */
[----:B------:R-:W2:Y:S02]  /*0140*/  LDG.E R0, desc[UR4][R2.64+0x4] ;  /* 0x0000040402007981 */ /* 0x000ea4000c1e1900 */
[----:B--2---:R-:W-:-:S05]  /*0150*/  FADD R9, R0, R9 ;  /* 0x0000000900097221 */ /* 0x004fca0000000000 */
[----:B------:R-:W-:Y:S04]  /*0160*/  STG.E desc[UR4][R4.64+0x4], R9 ;  /* 0x0000040904007986 */ /* 0x000fe8000c101904 */
[----:B------:R-:W4:Y:S02]  /*0170*/  LDG.E R0, desc[UR4][R2.64+0x8] ;  /* 0x0000080402007981 */ /* 0x000f24000c1e1900 */
[----:B----4-:R-:W-:-:S05]  /*0180*/  FADD R11, R0, R11 ;  /* 0x0000000b000b7221 */ /* 0x010fca0000000000 */
[----:B------:R-:W-:Y:S04]  /*0190*/  STG.E desc[UR4][R4.64+0x8], R11 ;  /* 0x0000080b04007986 */ /* 0x000fe8000c101904 */
[----:B------:R-:W5:Y:S02]  /*01a0*/  LDG.E R0, desc[UR4][R2.64+0xc] ;  /* 0x00000c0402007981 */ /* 0x000f64000c1e1900 */
[----:B-----5:R-:W-:-:S05]  /*01b0*/  FADD R13, R0, R13 ;  /* 0x0000000d000d7221 */ /* 0x020fca0000000000 */
[----:B------:R-:W-:Y:S01]  /*01c0*/  STG.E desc[UR4][R4.64+0xc], R13 ;  /* 0x00000c0d04007986 */ /* 0x000fe2000c101904 */
[----:B------:R-:W-:Y:S05]  /*01d0*/  EXIT ;  /* 0x000000000000794d */ /* 0x000fea0003800000 */
.L_x_0:
[----:B------:R-:W-:-:S00]  /*01e0*/  BRA `(.L_x_0) ;  /* 0xfffffffc00fc7947 */ /* 0x000fc0000383ffff */
[----:B------:R-:W-:-:S00]  /*01f0*/  NOP ;  /* 0x0000000000007918 */ /* 0x000fc00000000000 */
        /* <DEDUP_REMOVED lines=8> */
.L_x_7:


//--------------------- .text._Z13quatMatVecMulPK10QuaternionS1_PS_ii --------------------------
	.section	.text._Z13quatMatVecMulPK10QuaternionS1_PS_ii,"ax",@progbits
	.align	128
        .global         _Z13quatMatVecMulPK10QuaternionS1_PS_ii
        .type           _Z13quatMatVecMulPK10QuaternionS1_PS_ii,@function
        .size           _Z13quatMatVecMulPK10QuaternionS1_PS_ii,(.L_x_8 - _Z13quatMatVecMulPK10QuaternionS1_PS_ii)
        .other          _Z13quatMatVecMulPK10QuaternionS1_PS_ii,@"STO_CUDA_ENTRY STV_DEFAULT"
_Z13quatMatVecMulPK10QuaternionS1_PS_ii:
.text._Z13quatMatVecMulPK10QuaternionS1_PS_ii:
        /* <DEDUP_REMOVED lines=8> */
[----:B------:R-:W0:Y:S01]  /*0080*/  LDCU UR6, c[0x0][0x39c] ;  /* 0x00007380ff0677ac */ /* 0x000e220008000800 */
[----:B------:R-:W-:Y:S01]  /*0090*/  HFMA2 R21, -RZ, RZ, 0, 0 ;  /* 0x00000000ff157431 */ /* 0x000fe200000001ff */
[----:B------:R-:W-:Y:S02]  /*00a0*/  MOV R23, RZ ;  /* 0x000000ff00177202 */ /* 0x000fe40000000f00 */
[----:B------:R-:W-:Y:S01]  /*00b0*/  CS2R R16, SRZ ;  /* 0x0000000000107805 */ /* 0x000fe2000001ff00 */
[----:B------:R-:W1:Y:S01]  /*00c0*/  LDCU.64 UR10, c[0x0][0x358] ;  /* 0x00006b00ff0a77ac */ /* 0x000e620008000a00 */
[----:B0-----:R-:W-:-:S09]  /*00d0*/  UISETP.GE.AND UP0, UPT, UR6, 0x1, UPT ;  /* 0x000000010600788c */ /* 0x001fd2000bf06270 */
[----:B-1----:R-:W-:Y:S05]  /*00e0*/  BRA.U !UP0, `(.L_x_1) ;  /* 0x0000000d08c87547 */ /* 0x002fea000b800000 */
[----:B------:R-:W-:Y:S02]  /*00f0*/  UISETP.GE.U32.AND UP1, UPT, UR6, 0x4, UPT ;  /* 0x000000040600788c */ /* 0x000fe4000bf26070 */
[----:B------:R-:W-:Y:S01]  /*0100*/  IMAD R6, R0, UR6, RZ ;  /* 0x0000000600067c24 */ /* 0x000fe2000f8e02ff */
[----:B------:R-:W-:Y:S01]  /*0110*/  ULOP3.LUT UR7, UR6, 0x3, URZ, 0xc0, !UPT ;  /* 0x0000000306077892 */ /* 0x000fe2000f8ec0ff */
[----:B------:R-:W-:Y:S02]  /*0120*/  CS2R R16, SRZ ;  /* 0x0000000000107805 */ /* 0x000fe4000001ff00 */
[----:B------:R-:W-:Y:S02]  /*0130*/  MOV R7, RZ ;  /* 0x000000ff00077202 */ /* 0x000fe40000000f00 */
[----:B------:R-:W-:Y:S01]  /*0140*/  MOV R23, RZ ;  /* 0x000000ff00177202 */ /* 0x000fe20000000f00 */
[----:B------:R-:W-:Y:S01]  /*0150*/  UISETP.NE.AND UP0, UPT, UR7, URZ, UPT ;  /* 0x000000ff0700728c */ /* 0x000fe2000bf05270 */
[----:B------:R-:W-:Y:S01]  /*0160*/  MOV R21, RZ ;  /* 0x000000ff00157202 */ /* 0x000fe20000000f00 */
[----:B------:R-:W-:Y:S09]  /*0170*/  BRA.U !UP1, `(.L_x_2) ;  /* 0x0000000909107547 */ /* 0x000ff2000b800000 */
[----:B------:R-:W0:Y:S01]  /*0180*/  LDCU.64 UR4, c[0x0][0x388] ;  /* 0x00007100ff0477ac */ /* 0x000e220008000a00 */
[----:B------:R-:W-:Y:S01]  /*0190*/  HFMA2 R17, -RZ, RZ, 0, 0 ;  /* 0x00000000ff117431 */ /* 0x000fe200000001ff */
[----:B------:R-:W-:Y:S01]  /*01a0*/  MOV R8, R6 ;  /* 0x0000000600087202 */ /* 0x000fe20000000f00 */
[----:B------:R-:W-:-:S04]  /*01b0*/  ULOP3.LUT UR8, UR6, 0x7ffffffc, URZ, 0xc0, !UPT ;  /* 0x7ffffffc06087892 */ /* 0x000fc8000f8ec0ff */
[----:B------:R-:W-:Y:S02]  /*01c0*/  UIADD3 UR9, UPT, UPT, -UR8, URZ, URZ ;  /* 0x000000ff08097290 */ /* 0x000fe4000fffe1ff */
[----:B------:R-:W-:Y:S01]  /*01d0*/  MOV R7, UR8 ;  /* 0x0000000800077c02 */ /* 0x000fe20008000f00 */
[----:B0-----:R-:W-:-:S04]  /*01e0*/  UIADD3 UR4, UP1, UPT, UR4, 0x20, URZ ;  /* 0x0000002004047890 */ /* 0x001fc8000ff3e0ff */
[----:B------:R-:W-:Y:S02]  /*01f0*/  UIADD3.X UR5, UPT, UPT, URZ, UR5, URZ, UP1, !UPT ;  /* 0x00000005ff057290 */ /* 0x000fe40008ffe4ff */
[----:B------:R-:W-:-:S04]  /*0200*/  MOV R9, UR4 ;  /* 0x0000000400097c02 */ /* 0x000fc80008000f00 */
[----:B------:R-:W-:-:S07]  /*0210*/  MOV R18, UR5 ;  /* 0x0000000500127c02 */ /* 0x000fce0008000f00 */
.L_x_3:
[----:B------:R-:W0:Y:S01]  /*0220*/  LDC.64 R2, c[0x0][0x380] ;  /* 0x0000e000ff027b82 */ /* 0x000e220000000a00 */
[----:B------:R-:W-:Y:S02]  /*0230*/  MOV R4, R9 ;  /* 0x0000000900047202 */ /* 0x000fe40000000f00 */
[----:B------:R-:W-:-:S05]  /*0240*/  MOV R5, R18 ;  /* 0x0000001200057202 */ /* 0x000fca0000000f00 */
[----:B------:R-:W2:Y:S04]  /*0250*/  LDG.E R26, desc[UR10][R4.64+-0x1c] ;  /* 0xffffe40a041a7981 */ /* 0x000ea8000c1e1900 */
[----:B------:R-:W3:Y:S04]  /*0260*/  LDG.E R12, desc[UR10][R4.64+-0x14] ;  /* 0xffffec0a040c7981 */ /* 0x000ee8000c1e1900 */
[----:B------:R-:W4:Y:S04]  /*0270*/  LDG.E R18, desc[UR10][R4.64+-0x20] ;  /* 0xffffe00a04127981 */ /* 0x000f28000c1e1900 */
[----:B------:R-:W5:Y:S01]  /*0280*/  LDG.E R24, desc[UR10][R4.64+-0x18] ;  /* 0xffffe80a04187981 */ /* 0x000f62000c1e1900 */
[----:B0-----:R-:W-:-:S03]  /*0290*/  IMAD.WIDE R2, R8, 0x10, R2 ;  /* 0x0000001008027825 */ /* 0x001fc600078e0202 */
[----:B------:R-:W5:Y:S04]  /*02a0*/  LDG.E R22, desc[UR10][R4.64+-0x4] ;  /* 0xfffffc0a04167981 */ /* 0x000f68000c1e1900 */
[----:B------:R-:W2:Y:S04]  /*02b0*/  LDG.E R9, desc[UR10][R2.64] ;  /* 0x0000000a02097981 */ /* 0x000ea8000c1e1900 */
[----:B------:R-:W4:Y:S04]  /*02c0*/  LDG.E R11, desc[UR10][R2.64+0x4] ;  /* 0x0000040a020b7981 */ /* 0x000f28000c1e1900 */
[----:B------:R-:W5:Y:S04]  /*02d0*/  LDG.E R25, desc[UR10][R2.64+0x8] ;  /* 0x0000080a02197981 */ /* 0x000f68000c1e1900 */
[----:B------:R-:W5:Y:S04]  /*02e0*/  LDG.E R15, desc[UR10][R2.64+0xc] ;  /* 0x00000c0a020f7981 */ /* 0x000f68000c1e1900 */
[----:B------:R-:W5:Y:S04]  /*02f0*/  LDG.E R27, desc[UR10][R2.64+0x18] ;  /* 0x0000180a021b7981 */ /* 0x000f68000c1e1900 */
[----:B------:R-:W5:Y:S01]  /*0300*/  LDG.E R29, desc[UR10][R4.64+0x18] ;  /* 0x0000180a041d7981 */ /* 0x000f62000c1e1900 */
[C---:B--2---:R-:W-:Y:S01]  /*0310*/  FMUL R14, R9.reuse, R26 ;  /* 0x0000001a090e7220 */ /* 0x044fe20000400000 */
[----:B---3--:R-:W-:Y:S01]  /*0320*/  FMUL R20, R9, R12 ;  /* 0x0000000c09147220 */ /* 0x008fe20000400000 */
[C---:B----4-:R-:W-:Y:S01]  /*0330*/  FMUL R10, R11.reuse, R26 ;  /* 0x0000001a0b0a7220 */ /* 0x050fe20000400000 */
[C---:B------:R-:W-:Y:S01]  /*0340*/  FMUL R19, R11.reuse, R12 ;  /* 0x0000000c0b137220 */ /* 0x040fe20000400000 */
[C---:B------:R-:W-:Y:S01]  /*0350*/  FFMA R13, R11.reuse, R18, R14 ;  /* 0x000000120b0d7223 */ /* 0x040fe2000000000e */
[----:B-----5:R-:W-:Y:S01]  /*0360*/  FFMA R11, R11, R24, R20 ;  /* 0x000000180b0b7223 */ /* 0x020fe20000000014 */
[C---:B------:R-:W-:Y:S01]  /*0370*/  FFMA R10, R9.reuse, R18, -R10 ;  /* 0x00000012090a7223 */ /* 0x040fe2000000080a */
[----:B------:R-:W-:Y:S01]  /*0380*/  FFMA R19, R9, R24, -R19 ;  /* 0x0000001809137223 */ /* 0x000fe20000000813 */
[C---:B------:R-:W-:Y:S01]  /*0390*/  FFMA R28, R25.reuse, R12, R13 ;  /* 0x0000000c191c7223 */ /* 0x040fe2000000000d */
[----:B------:R-:W2:Y:S01]  /*03a0*/  LDG.E R20, desc[UR10][R4.64+-0x8] ;  /* 0xfffff80a04147981 */ /* 0x000ea2000c1e1900 */
[C---:B------:R-:W-:Y:S01]  /*03b0*/  FFMA R14, -R25.reuse, R24, R10 ;  /* 0x00000018190e7223 */ /* 0x040fe2000000010a */
[C---:B------:R-:W-:Y:S01]  /*03c0*/  FFMA R19, R25.reuse, R18, R19 ;  /* 0x0000001219137223 */ /* 0x040fe20000000013 */
[----:B------:R-:W-:Y:S01]  /*03d0*/  FFMA R25, -R25, R26, R11 ;  /* 0x0000001a19197223 */ /* 0x000fe2000000010b */
[----:B------:R-:W3:Y:S01]  /*03e0*/  LDG.E R10, desc[UR10][R4.64+-0xc] ;  /* 0xfffff40a040a7981 */ /* 0x000ee2000c1e1900 */
[----:B------:R-:W-:-:S03]  /*03f0*/  FFMA R12, -R15, R12, R14 ;  /* 0x0000000c0f0c7223 */ /* 0x000fc6000000010e */
[----:B------:R-:W3:Y:S04]  /*0400*/  LDG.E R11, desc[UR10][R2.64+0x14] ;  /* 0x0000140a020b7981 */ /* 0x000ee8000c1e1900 */
[----:B------:R-:W4:Y:S04]  /*0410*/  LDG.E R13, desc[UR10][R2.64+0x10] ;  /* 0x0000100a020d7981 */ /* 0x000f28000c1e1900 */
[----:B------:R-:W5:Y:S04]  /*0420*/  LDG.E R14, desc[UR10][R4.64+-0x10] ;  /* 0xfffff00a040e7981 */ /* 0x000f68000c1e1900 */
[----:B------:R-:W5:Y:S01]  /*0430*/  LDG.E R9, desc[UR10][R2.64+0x1c] ;  /* 0x00001c0a02097981 */ /* 0x000f62000c1e1900 */
[C---:B------:R-:W-:Y:S01]  /*0440*/  FFMA R24, -R15.reuse, R24, R28 ;  /* 0x000000180f187223 */ /* 0x040fe2000000011c */
[C---:B------:R-:W-:Y:S01]  /*0450*/  FFMA R19, R15.reuse, R26, R19 ;  /* 0x0000001a0f137223 */ /* 0x040fe20000000013 */
[----:B------:R-:W-:Y:S01]  /*0460*/  FFMA R18, R15, R18, R25 ;  /* 0x000000120f127223 */ /* 0x000fe20000000019 */
[----:B------:R-:W-:Y:S01]  /*0470*/  FADD R21, R12, R21 ;  /* 0x000000150c157221 */ /* 0x000fe20000000000 */
[C---:B---3--:R-:W-:Y:S01]  /*0480*/  FMUL R12, R11.reuse, R10 ;  /* 0x0000000a0b0c7220 */ /* 0x048fe20000400000 */
[----:B------:R-:W-:Y:S01]  /*0490*/  FMUL R15, R11, R22 ;  /* 0x000000160b0f7220 */ /* 0x000fe20000400000 */
[C---:B----4-:R-:W-:Y:S01]  /*04a0*/  FMUL R26, R13.reuse, R10 ;  /* 0x0000000a0d1a7220 */ /* 0x050fe20000400000 */
[----:B------:R-:W-:-:S02]  /*04b0*/  FMUL R25, R13, R22 ;  /* 0x000000160d197220 */ /* 0x000fc40000400000 */
[C---:B--2---:R-:W-:Y:S01]  /*04c0*/  FFMA R15, R13.reuse, R20, -R15 ;  /* 0x000000140d0f7223 */ /* 0x044fe2000000080f */
[-C--:B-----5:R-:W-:Y:S01]  /*04d0*/  FFMA R12, R13, R14.reuse, -R12 ;  /* 0x0000000e0d0c7223 */ /* 0x0a0fe2000000080c */
[C---:B------:R-:W-:Y:S01]  /*04e0*/  FFMA R13, R11.reuse, R14, R26 ;  /* 0x0000000e0b0d7223 */ /* 0x040fe2000000001a */
[----:B------:R-:W-:Y:S01]  /*04f0*/  FFMA R25, R11, R20, R25 ;  /* 0x000000140b197223 */ /* 0x000fe20000000019 */
[C---:B------:R-:W-:Y:S01]  /*0500*/  FFMA R15, R27.reuse, R14, R15 ;  /* 0x0000000e1b0f7223 */ /* 0x040fe2000000000f */
[C---:B------:R-:W-:Y:S01]  /*0510*/  FFMA R12, -R27.reuse, R20, R12 ;  /* 0x000000141b0c7223 */ /* 0x040fe2000000010c */
[C---:B------:R-:W-:Y:S01]  /*0520*/  FFMA R13, R27.reuse, R22, R13 ;  /* 0x000000161b0d7223 */ /* 0x040fe2000000000d */
[-C--:B------:R-:W-:Y:S01]  /*0530*/  FFMA R25, -R27, R10.reuse, R25 ;  /* 0x0000000a1b197223 */ /* 0x080fe20000000119 */
[C---:B------:R-:W-:Y:S01]  /*0540*/  FFMA R15, R9.reuse, R10, R15 ;  /* 0x0000000a090f7223 */ /* 0x040fe2000000000f */
[C---:B------:R-:W-:Y:S01]  /*0550*/  FFMA R22, -R9.reuse, R22, R12 ;  /* 0x0000001609167223 */ /* 0x040fe2000000010c */
[C---:B------:R-:W-:Y:S01]  /*0560*/  FFMA R20, -R9.reuse, R20, R13 ;  /* 0x0000001409147223 */ /* 0x040fe2000000010d */
[----:B------:R-:W-:Y:S01]  /*0570*/  FFMA R14, R9, R14, R25 ;  /* 0x0000000e090e7223 */ /* 0x000fe20000000019 */
[----:B------:R-:W2:Y:S04]  /*0580*/  LDG.E R10, desc[UR10][R2.64+0x24] ;  /* 0x0000240a020a7981 */ /* 0x000ea8000c1e1900 */
[----:B------:R-:W2:Y:S04]  /*0590*/  LDG.E R9, desc[UR10][R4.64+0x4] ;  /* 0x0000040a04097981 */ /* 0x000ea8000c1e1900 */
[----:B------:R-:W3:Y:S01]  /*05a0*/  LDG.E R12, desc[UR10][R2.64+0x20] ;  /* 0x0000200a020c7981 */ /* 0x000ee2000c1e1900 */
[----:B------:R-:W-:-:S03]  /*05b0*/  FADD R25, R24, R23 ;  /* 0x0000001718197221 */ /* 0x000fc60000000000 */
[----:B------:R-:W4:Y:S04]  /*05c0*/  LDG.E R13, desc[UR10][R4.64] ;  /* 0x0000000a040d7981 */ /* 0x000f28000c1e1900 */
[----:B------:R-:W5:Y:S04]  /*05d0*/  LDG.E R11, desc[UR10][R4.64+0xc] ;  /* 0x00000c0a040b7981 */ /* 0x000f68000c1e1900 */
[----:B------:R-:W5:Y:S04]  /*05e0*/  LDG.E R23, desc[UR10][R4.64+0x8] ;  /* 0x0000080a04177981 */ /* 0x000f68000c1e1900 */
[----:B------:R-:W5:Y:S04]  /*05f0*/  LDG.E R26, desc[UR10][R2.64+0x28] ;  /* 0x0000280a021a7981 */ /* 0x000f68000c1e1900 */
[----:B------:R-:W5:Y:S01]  /*0600*/  LDG.E R24, desc[UR10][R2.64+0x2c] ;  /* 0x00002c0a02187981 */ /* 0x000f62000c1e1900 */
[----:B------:R-:W-:Y:S01]  /*0610*/  FADD R17, R18, R17 ;  /* 0x0000001112117221 */ /* 0x000fe20000000000 */
[----:B------:R-:W-:-:S02]  /*0620*/  FADD R16, R19, R16 ;  /* 0x0000001013107221 */ /* 0x000fc40000000000 */
[----:B------:R-:W5:Y:S01]  /*0630*/  LDG.E R27, desc[UR10][R4.64+0x10] ;  /* 0x0000100a041b7981 */ /* 0x000f62000c1e1900 */
[----:B------:R-:W-:Y:S01]  /*0640*/  FADD R14, R17, R14 ;  /* 0x0000000e110e7221 */ /* 0x000fe20000000000 */
[----:B------:R-:W-:Y:S01]  /*0650*/  FADD R21, R21, R22 ;  /* 0x0000001615157221 */ /* 0x000fe20000000000 */
[----:B------:R-:W-:Y:S01]  /*0660*/  FADD R15, R16, R15 ;  /* 0x0000000f100f7221 */ /* 0x000fe20000000000 */
[----:B------:R-:W-:Y:S01]  /*0670*/  FADD R20, R25, R20 ;  /* 0x0000001419147221 */ /* 0x000fe20000000000 */
[-C--:B--2---:R-:W-:Y:S01]  /*0680*/  FMUL R17, R10, R9.reuse ;  /* 0x000000090a117220 */ /* 0x084fe20000400000 */
[----:B---3--:R-:W-:-:S03]  /*0690*/  FMUL R19, R12, R9 ;  /* 0x000000090c137220 */ /* 0x008fc60000400000 */
[-C--:B----4-:R-:W-:Y:S01]  /*06a0*/  FFMA R17, R12, R13.reuse, -R17 ;  /* 0x0000000d0c117223 */ /* 0x090fe20000000811 */
[----:B------:R-:W-:Y:S02]  /*06b0*/  FFMA R16, R10, R13, R19 ;  /* 0x0000000d0a107223 */ /* 0x000fe40000000013 */
[----:B------:R-:W2:Y:S01]  /*06c0*/  LDG.E R19, desc[UR10][R4.64+0x14] ;  /* 0x0000140a04137981 */ /* 0x000ea2000c1e1900 */
[-C--:B-----5:R-:W-:Y:S01]  /*06d0*/  FMUL R22, R12, R11.reuse ;  /* 0x0000000b0c167220 */ /* 0x0a0fe20000400000 */
[----:B------:R-:W-:-:S03]  /*06e0*/  FMUL R18, R10, R11 ;  /* 0x0000000b0a127220 */ /* 0x000fc60000400000 */
[-C--:B------:R-:W-:Y:S02]  /*06f0*/  FFMA R22, R10, R23.reuse, R22 ;  /* 0x000000170a167223 */ /* 0x080fe40000000016 */
[----:B------:R-:W2:Y:S01]  /*0700*/  LDG.E R10, desc[UR10][R2.64+0x34] ;  /* 0x0000340a020a7981 */ /* 0x000ea2000c1e1900 */
[C---:B------:R-:W-:Y:S01]  /*0710*/  FFMA R17, -R26.reuse, R23, R17 ;  /* 0x000000171a117223 */ /* 0x040fe20000000111 */
[----:B------:R-:W-:-:S03]  /*0720*/  FFMA R25, R26, R11, R16 ;  /* 0x0000000b1a197223 */ /* 0x000fc60000000010 */
[----:B------:R-:W-:Y:S02]  /*0730*/  FFMA R16, -R24, R11, R17 ;  /* 0x0000000b18107223 */ /* 0x000fe40000000111 */
[----:B------:R-:W3:Y:S04]  /*0740*/  LDG.E R11, desc[UR10][R2.64+0x30] ;  /* 0x0000300a020b7981 */ /* 0x000ee8000c1e1900 */
[----:B------:R-:W4:Y:S01]  /*0750*/  LDG.E R17, desc[UR10][R4.64+0x1c] ;  /* 0x00001c0a04117981 */ /* 0x000f22000c1e1900 */
[----:B------:R-:W-:-:S03]  /*0760*/  FFMA R18, R12, R23, -R18 ;  /* 0x000000170c127223 */ /* 0x000fc60000000812 */
[----:B------:R-:W5:Y:S01]  /*0770*/  LDG.E R12, desc[UR10][R2.64+0x38] ;  /* 0x0000380a020c7981 */ /* 0x000f62000c1e1900 */
[C---:B------:R-:W-:Y:S01]  /*0780*/  FFMA R18, R26.reuse, R13, R18 ;  /* 0x0000000d1a127223 */ /* 0x040fe20000000012 */
[-C--:B------:R-:W-:Y:S02]  /*0790*/  FFMA R26, -R26, R9.reuse, R22 ;  /* 0x000000091a1a7223 */ /* 0x080fe40000000116 */
[----:B------:R2:W5:Y:S01]  /*07a0*/  LDG.E R22, desc[UR10][R2.64+0x3c] ;  /* 0x00003c0a02167981 */ /* 0x000562000c1e1900 */
[----:B------:R-:W-:Y:S01]  /*07b0*/  FFMA R28, R24, R9, R18 ;  /* 0x00000009181c7223 */ /* 0x000fe20000000012 */
[----:B------:R-:W-:Y:S01]  /*07c0*/  IADD3 R9, P0, PT, R4, 0x40, RZ ;  /* 0x0000004004097810 */ /* 0x000fe20007f1e0ff */
[----:B------:R-:W-:-:S03]  /*07d0*/  FFMA R13, R24, R13, R26 ;  /* 0x0000000d180d7223 */ /* 0x000fc6000000001a */
[----:B------:R-:W-:Y:S01]  /*07e0*/  IADD3.X R18, PT, PT, RZ, R5, RZ, P0, !PT ;  /* 0x00000005ff127210 */ /* 0x000fe200007fe4ff */
[----:B------:R-:W-:Y:S01]  /*07f0*/  FADD R14, R14, R13 ;  /* 0x0000000d0e0e7221 */ /* 0x000fe20000000000 */
[----:B------:R-:W-:Y:S01]  /*0800*/  UIADD3 UR9, UPT, UPT, UR9, 0x4, URZ ;  /* 0x0000000409097890 */ /* 0x000fe2000fffe0ff */
[----:B------:R-:W-:-:S03]  /*0810*/  FADD R21, R21, R16 ;  /* 0x0000001015157221 */ /* 0x000fc60000000000 */
[----:B------:R-:W-:Y:S01]  /*0820*/  UISETP.NE.AND UP1, UPT, UR9, URZ, UPT ;  /* 0x000000ff0900728c */ /* 0x000fe2000bf25270 */
[----:B------:R-:W-:Y:S01]  /*0830*/  FFMA R25, -R24, R23, R25 ;  /* 0x0000001718197223 */ /* 0x000fe20000000119 */
[----:B------:R-:W-:-:S03]  /*0840*/  FADD R15, R15, R28 ;  /* 0x0000001c0f0f7221 */ /* 0x000fc60000000000 */
[----:B------:R-:W-:Y:S01]  /*0850*/  FADD R20, R20, R25 ;  /* 0x0000001914147221 */ /* 0x000fe20000000000 */
[----:B------:R-:W-:Y:S01]  /*0860*/  IADD3 R8, PT, PT, R8, 0x4, RZ ;  /* 0x0000000408087810 */ /* 0x000fe20007ffe0ff */
[-C--:B--2---:R-:W-:Y:S01]  /*0870*/  FMUL R2, R10, R19.reuse ;  /* 0x000000130a027220 */ /* 0x084fe20000400000 */
[----:B---3--:R-:W-:-:S03]  /*0880*/  FMUL R5, R11, R19 ;  /* 0x000000130b057220 */ /* 0x008fc60000400000 */
[C---:B------:R-:W-:Y:S01]  /*0890*/  FFMA R3, R11.reuse, R27, -R2 ;  /* 0x0000001b0b037223 */ /* 0x040fe20000000802 */
[CC--:B----4-:R-:W-:Y:S01]  /*08a0*/  FMUL R4, R10.reuse, R17.reuse ;  /* 0x000000110a047220 */ /* 0x0d0fe20000400000 */
[C---:B------:R-:W-:Y:S01]  /*08b0*/  FMUL R13, R11.reuse, R17 ;  /* 0x000000110b0d7220 */ /* 0x040fe20000400000 */
[C---:B------:R-:W-:Y:S02]  /*08c0*/  FFMA R2, R10.reuse, R27, R5 ;  /* 0x0000001b0a027223 */ /* 0x040fe40000000005 */
[-C--:B------:R-:W-:Y:S01]  /*08d0*/  FFMA R16, R11, R29.reuse, -R4 ;  /* 0x0000001d0b107223 */ /* 0x080fe20000000804 */
[-C--:B------:R-:W-:Y:S01]  /*08e0*/  FFMA R10, R10, R29.reuse, R13 ;  /* 0x0000001d0a0a7223 */ /* 0x080fe2000000000d */
[C---:B-----5:R-:W-:Y:S01]  /*08f0*/  FFMA R3, -R12.reuse, R29, R3 ;  /* 0x0000001d0c037223 */ /* 0x060fe20000000103 */
[C---:B------:R-:W-:Y:S01]  /*0900*/  FFMA R4, R12.reuse, R17, R2 ;  /* 0x000000110c047223 */ /* 0x040fe20000000002 */
[C---:B------:R-:W-:Y:S01]  /*0910*/  FFMA R16, R12.reuse, R27, R16 ;  /* 0x0000001b0c107223 */ /* 0x040fe20000000010 */
[----:B------:R-:W-:Y:S01]  /*0920*/  FFMA R10, -R12, R19, R10 ;  /* 0x000000130c0a7223 */ /* 0x000fe2000000010a */
[C---:B------:R-:W-:Y:S01]  /*0930*/  FFMA R2, -R22.reuse, R17, R3 ;  /* 0x0000001116027223 */ /* 0x040fe20000000103 */
[C---:B------:R-:W-:Y:S01]  /*0940*/  FFMA R23, -R22.reuse, R29, R4 ;  /* 0x0000001d16177223 */ /* 0x040fe20000000104 */
[C---:B------:R-:W-:Y:S01]  /*0950*/  FFMA R16, R22.reuse, R19, R16 ;  /* 0x0000001316107223 */ /* 0x040fe20000000010 */
[----:B------:R-:W-:Y:S01]  /*0960*/  FFMA R17, R22, R27, R10 ;  /* 0x0000001b16117223 */ /* 0x000fe2000000000a */
[----:B------:R-:W-:Y:S01]  /*0970*/  FADD R21, R21, R2 ;  /* 0x0000000215157221 */ /* 0x000fe20000000000 */
[----:B------:R-:W-:Y:S01]  /*0980*/  FADD R23, R20, R23 ;  /* 0x0000001714177221 */ /* 0x000fe20000000000 */
[----:B------:R-:W-:Y:S01]  /*0990*/  FADD R16, R15, R16 ;  /* 0x000000100f107221 */ /* 0x000fe20000000000 */
[----:B------:R-:W-:Y:S01]  /*09a0*/  FADD R17, R14, R17 ;  /* 0x000000110e117221 */ /* 0x000fe20000000000 */
[----:B------:R-:W-:Y:S06]  /*09b0*/  BRA.U UP1, `(.L_x_3) ;  /* 0xfffffff901187547 */ /* 0x000fec000b83ffff */
.L_x_2:
[----:B------:R-:W-:Y:S05]  /*09c0*/  BRA.U !UP0, `(.L_x_1) ;  /* 0x0000000508907547 */ /* 0x000fea000b800000 */
[----:B------:R-:W-:Y:S02]  /*09d0*/  UISETP.NE.AND UP0, UPT, UR7, 0x1, UPT ;  /* 0x000000010700788c */ /* 0x000fe4000bf05270 */
[----:B------:R-:W-:-:S04]  /*09e0*/  ULOP3.LUT UR4, UR6, 0x1, URZ, 0xc0, !UPT ;  /* 0x0000000106047892 */ /* 0x000fc8000f8ec0ff */
[----:B------:R-:W-:-:S03]  /*09f0*/  UISETP.NE.U32.AND UP1, UPT, UR4, 0x1, UPT ;  /* 0x000000010400788c */ /* 0x000fc6000bf25070 */
[----:B------:R-:W-:Y:S08]  /*0a00*/  BRA.U !UP0, `(.L_x_4) ;  /* 0x0000000108f87547 */ /* 0x000ff0000b800000 */
[----:B------:R-:W0:Y:S01]  /*0a10*/  LDC.64 R2, c[0x0][0x380] ;  /* 0x0000e000ff027b82 */ /* 0x000e220000000a00 */
[----:B------:R-:W-:-:S07]  /*0a20*/  IADD3 R9, PT, PT, R6, R7, RZ ;  /* 0x0000000706097210 */ /* 0x000fce0007ffe0ff */
[----:B------:R-:W1:Y:S01]  /*0a30*/  LDC.64 R4, c[0x0][0x388] ;  /* 0x0000e200ff047b82 */ /* 0x000e620000000a00 */
[----:B0-----:R-:W-:-:S05]  /*0a40*/  IMAD.WIDE R2, R9, 0x10, R2 ;  /* 0x0000001009027825 */ /* 0x001fca00078e0202 */
[----:B------:R-:W2:Y:S01]  /*0a50*/  LDG.E R25, desc[UR10][R2.64] ;  /* 0x0000000a02197981 */ /* 0x000ea2000c1e1900 */
[----:B-1----:R-:W-:-:S03]  /*0a60*/  IMAD.WIDE.U32 R4, R7, 0x10, R4 ;  /* 0x0000001007047825 */ /* 0x002fc600078e0004 */
[----:B------:R-:W3:Y:S04]  /*0a70*/  LDG.E R27, desc[UR10][R2.64+0x4] ;  /* 0x0000040a021b7981 */ /* 0x000ee8000c1e1900 */
[----:B------:R-:W2:Y:S04]  /*0a80*/  LDG.E R20, desc[UR10][R4.64+0x4] ;  /* 0x0000040a04147981 */ /* 0x000ea8000c1e1900 */
[----:B------:R-:W4:Y:S04]  /*0a90*/  LDG.E R14, desc[UR10][R4.64+0xc] ;  /* 0x00000c0a040e7981 */ /* 0x000f28000c1e1900 */
[----:B------:R-:W5:Y:S04]  /*0aa0*/  LDG.E R18, desc[UR10][R4.64] ;  /* 0x0000000a04127981 */ /* 0x000f68000c1e1900 */
        /* <DEDUP_REMOVED lines=8> */
[----:B------:R-:W5:Y:S01]  /*0b30*/  LDG.E R3, desc[UR10][R4.64+0x18] ;  /* 0x0000180a04037981 */ /* 0x000f62000c1e1900 */
[-C--:B--2---:R-:W-:Y:S01]  /*0b40*/  FMUL R22, R25, R20.reuse ;  /* 0x0000001419167220 */ /* 0x084fe20000400000 */
[C---:B---3--:R-:W-:Y:S01]  /*0b50*/  FMUL R24, R27.reuse, R20 ;  /* 0x000000141b187220 */ /* 0x048fe20000400000 */
[-C--:B----4-:R-:W-:Y:S01]  /*0b60*/  FMUL R19, R27, R14.reuse ;  /* 0x0000000e1b137220 */ /* 0x090fe20000400000 */
[----:B------:R-:W-:-:S02]  /*0b70*/  FMUL R26, R25, R14 ;  /* 0x0000000e191a7220 */ /* 0x000fc40000400000 */
[-C--:B-----5:R-:W-:Y:S01]  /*0b80*/  FFMA R24, R25, R18.reuse, -R24 ;  /* 0x0000001219187223 */ /* 0x0a0fe20000000818 */
[----:B------:R-:W-:Y:S02]  /*0b90*/  FFMA R29, R27, R18, R22 ;  /* 0x000000121b1d7223 */ /* 0x000fe40000000016 */
[----:B------:R-:W2:Y:S01]  /*0ba0*/  LDG.E R22, desc[UR10][R4.64+0x14] ;  /* 0x0000140a04167981 */ /* 0x000ea2000c1e1900 */
[----:B------:R-:W-:-:S03]  /*0bb0*/  FFMA R25, R25, R12, -R19 ;  /* 0x0000000c19197223 */ /* 0x000fc60000000813 */
[----:B------:R2:W3:Y:S01]  /*0bc0*/  LDG.E R19, desc[UR10][R4.64+0x1c] ;  /* 0x00001c0a04137981 */ /* 0x0004e2000c1e1900 */
[-C--:B------:R-:W-:Y:S01]  /*0bd0*/  FFMA R27, R27, R12.reuse, R26 ;  /* 0x0000000c1b1b7223 */ /* 0x080fe2000000001a */
[C---:B------:R-:W-:Y:S01]  /*0be0*/  FFMA R24, -R11.reuse, R12, R24 ;  /* 0x0000000c0b187223 */ /* 0x040fe20000000118 */
[C---:B------:R-:W-:Y:S01]  /*0bf0*/  FFMA R29, R11.reuse, R14, R29 ;  /* 0x0000000e0b1d7223 */ /* 0x040fe2000000001d */
[C---:B------:R-:W-:Y:S01]  /*0c00*/  FFMA R25, R11.reuse, R18, R25 ;  /* 0x000000120b197223 */ /* 0x040fe20000000019 */
[----:B------:R-:W-:Y:S01]  /*0c10*/  FFMA R27, -R11, R20, R27 ;  /* 0x000000140b1b7223 */ /* 0x000fe2000000011b */
[C---:B------:R-:W-:Y:S01]  /*0c20*/  FFMA R24, -R13.reuse, R14, R24 ;  /* 0x0000000e0d187223 */ /* 0x040fe20000000118 */
[C---:B------:R-:W-:Y:S01]  /*0c30*/  FFMA R12, -R13.reuse, R12, R29 ;  /* 0x0000000c0d0c7223 */ /* 0x040fe2000000011d */
[C---:B------:R-:W-:Y:S01]  /*0c40*/  FFMA R25, R13.reuse, R20, R25 ;  /* 0x000000140d197223 */ /* 0x040fe20000000019 */
[----:B------:R-:W-:Y:S02]  /*0c50*/  FFMA R18, R13, R18, R27 ;  /* 0x000000120d127223 */ /* 0x000fe4000000001b */
[----:B------:R-:W-:Y:S01]  /*0c60*/  FADD R23, R23, R12 ;  /* 0x0000000c17177221 */ /* 0x000fe20000000000 */
[----:B------:R-:W-:Y:S01]  /*0c70*/  FADD R21, R21, R24 ;  /* 0x0000001815157221 */ /* 0x000fe20000000000 */
[----:B------:R-:W-:Y:S01]  /*0c80*/  FADD R16, R16, R25 ;  /* 0x0000001910107221 */ /* 0x000fe20000000000 */
[----:B------:R-:W-:Y:S01]  /*0c90*/  FADD R17, R17, R18 ;  /* 0x0000001211117221 */ /* 0x000fe20000000000 */
[----:B------:R-:W-:Y:S01]  /*0ca0*/  IADD3 R7, PT, PT, R7, 0x2, RZ ;  /* 0x0000000207077810 */ /* 0x000fe20007ffe0ff */
[CC--:B--2---:R-:W-:Y:S01]  /*0cb0*/  FMUL R4, R8.reuse, R22.reuse ;  /* 0x0000001608047220 */ /* 0x0c4fe20000400000 */
[C---:B------:R-:W-:Y:S01]  /*0cc0*/  FMUL R11, R9.reuse, R22 ;  /* 0x00000016090b7220 */ /* 0x040fe20000400000 */
[CC--:B---3--:R-:W-:Y:S01]  /*0cd0*/  FMUL R14, R8.reuse, R19.reuse ;  /* 0x00000013080e7220 */ /* 0x0c8fe20000400000 */
[C---:B------:R-:W-:Y:S01]  /*0ce0*/  FMUL R13, R9.reuse, R19 ;  /* 0x00000013090d7220 */ /* 0x040fe20000400000 */
[CC--:B------:R-:W-:Y:S01]  /*0cf0*/  FFMA R5, R9.reuse, R2.reuse, -R4 ;  /* 0x0000000209057223 */ /* 0x0c0fe20000000804 */
[CC--:B------:R-:W-:Y:S01]  /*0d00*/  FFMA R12, R8.reuse, R2.reuse, R11 ;  /* 0x00000002080c7223 */ /* 0x0c0fe2000000000b */
[-C--:B------:R-:W-:Y:S01]  /*0d10*/  FFMA R9, R9, R3.reuse, -R14 ;  /* 0x0000000309097223 */ /* 0x080fe2000000080e */
[-C--:B------:R-:W-:Y:S01]  /*0d20*/  FFMA R13, R8, R3.reuse, R13 ;  /* 0x00000003080d7223 */ /* 0x080fe2000000000d */
[C---:B------:R-:W-:Y:S01]  /*0d30*/  FFMA R4, -R10.reuse, R3, R5 ;  /* 0x000000030a047223 */ /* 0x040fe20000000105 */
[CC--:B------:R-:W-:Y:S01]  /*0d40*/  FFMA R12, R10.reuse, R19.reuse, R12 ;  /* 0x000000130a0c7223 */ /* 0x0c0fe2000000000c */
[C---:B------:R-:W-:Y:S01]  /*0d50*/  FFMA R9, R10.reuse, R2, R9 ;  /* 0x000000020a097223 */ /* 0x040fe20000000009 */
[-C--:B------:R-:W-:Y:S01]  /*0d60*/  FFMA R13, -R10, R22.reuse, R13 ;  /* 0x000000160a0d7223 */ /* 0x080fe2000000010d */
[C---:B------:R-:W-:Y:S01]  /*0d70*/  FFMA R4, -R15.reuse, R19, R4 ;  /* 0x000000130f047223 */ /* 0x040fe20000000104 */
[C---:B------:R-:W-:Y:S01]  /*0d80*/  FFMA R12, -R15.reuse, R3, R12 ;  /* 0x000000030f0c7223 */ /* 0x040fe2000000010c */
[C---:B------:R-:W-:Y:S01]  /*0d90*/  FFMA R9, R15.reuse, R22, R9 ;  /* 0x000000160f097223 */ /* 0x040fe20000000009 */
[----:B------:R-:W-:Y:S01]  /*0da0*/  FFMA R2, R15, R2, R13 ;  /* 0x000000020f027223 */ /* 0x000fe2000000000d */
[----:B------:R-:W-:Y:S01]  /*0db0*/  FADD R21, R21, R4 ;  /* 0x0000000415157221 */ /* 0x000fe20000000000 */
[----:B------:R-:W-:Y:S01]  /*0dc0*/  FADD R23, R23, R12 ;  /* 0x0000000c17177221 */ /* 0x000fe20000000000 */
[----:B------:R-:W-:Y:S01]  /*0dd0*/  FADD R16, R16, R9 ;  /* 0x0000000910107221 */ /* 0x000fe20000000000 */
[----:B------:R-:W-:-:S07]  /*0de0*/  FADD R17, R17, R2 ;  /* 0x0000000211117221 */ /* 0x000fce0000000000 */
.L_x_4:
[----:B------:R-:W-:Y:S05]  /*0df0*/  BRA.U UP1, `(.L_x_1) ;  /* 0x0000000101847547 */ /* 0x000fea000b800000 */
        /* <DEDUP_REMOVED lines=12> */
[----:B------:R0:W5:Y:S01]  /*0ec0*/  LDG.E R11, desc[UR10][R2.64+0xc] ;  /* 0x00000c0a020b7981 */ /* 0x000162000c1e1900 */
[CC--:B--2---:R-:W-:Y:S01]  /*0ed0*/  FMUL R15, R9.reuse, R5.reuse ;  /* 0x00000005090f7220 */ /* 0x0c4fe20000400000 */
[C---:B---3--:R-:W-:Y:S01]  /*0ee0*/  FMUL R14, R8.reuse, R5 ;  /* 0x00000005080e7220 */ /* 0x048fe20000400000 */
[CC--:B----4-:R-:W-:Y:S01]  /*0ef0*/  FMUL R19, R9.reuse, R13.reuse ;  /* 0x0000000d09137220 */ /* 0x0d0fe20000400000 */
[CC--:B------:R-:W-:Y:S01]  /*0f00*/  FMUL R18, R8.reuse, R13.reuse ;  /* 0x0000000d08127220 */ /* 0x0c0fe20000400000 */
[CC--:B-----5:R-:W-:Y:S01]  /*0f10*/  FFMA R15, R8.reuse, R4.reuse, -R15 ;  /* 0x00000004080f7223 */ /* 0x0e0fe2000000080f */
[C---:B------:R-:W-:Y:S01]  /*0f20*/  FFMA R14, R9.reuse, R4, R14 ;  /* 0x00000004090e7223 */ /* 0x040fe2000000000e */
[-C--:B------:R-:W-:Y:S01]  /*0f30*/  FFMA R19, R8, R12.reuse, -R19 ;  /* 0x0000000c08137223 */ /* 0x080fe20000000813 */
[-C--:B------:R-:W-:Y:S01]  /*0f40*/  FFMA R18, R9, R12.reuse, R18 ;  /* 0x0000000c09127223 */ /* 0x080fe20000000012 */
[C---:B------:R-:W-:Y:S01]  /*0f50*/  FFMA R6, -R10.reuse, R12, R15 ;  /* 0x0000000c0a067223 */ /* 0x040fe2000000010f */
[C---:B------:R-:W-:Y:S01]  /*0f60*/  FFMA R7, R10.reuse, R13, R14 ;  /* 0x0000000d0a077223 */ /* 0x040fe2000000000e */
[C---:B0-----:R-:W-:Y:S01]  /*0f70*/  FFMA R2, R10.reuse, R4, R19 ;  /* 0x000000040a027223 */ /* 0x041fe20000000013 */
        /* <DEDUP_REMOVED lines=9> */
.L_x_1:
[----:B------:R-:W0:Y:S02]  /*1010*/  LDC.64 R2, c[0x0][0x390] ;  /* 0x0000e400ff027b82 */ /* 0x000e240000000a00 */
[----:B0-----:R-:W-:-:S05]  /*1020*/  IMAD.WIDE R2, R0, 0x10, R2 ;  /* 0x0000001000027825 */ /* 0x001fca00078e0202 */
[----:B------:R-:W-:Y:S04]  /*1030*/  STG.E desc[UR10][R2.64], R21 ;  /* 0x0000001502007986 */ /* 0x000fe8000c10190a */
[----:B------:R-:W-:Y:S04]  /*1040*/  STG.E desc[UR10][R2.64+0x4], R23 ;  /* 0x0000041702007986 */ /* 0x000fe8000c10190a */
[----:B------:R-:W-:Y:S04]  /*1050*/  STG.E desc[UR10][R2.64+0x8], R16 ;  /* 0x0000081002007986 */ /* 0x000fe8000c10190a */
[----:B------:R-:W-:Y:S01]  /*1060*/  STG.E desc[UR10][R2.64+0xc], R17 ;  /* 0x00000c1102007986 */ /* 0x000fe2000c10190a */
[----:B------:R-:W-:Y:S05]  /*1070*/  EXIT ;  /* 0x000000000000794d */ /* 0x000fea0003800000 */
.L_x_5:
        /* <DEDUP_REMOVED lines=16> */
.L_x_8:


//--------------------- .text._Z13hamprodKernelPK10QuaternionS1_PS_i --------------------------
	.section	.text._Z13hamprodKernelPK10QuaternionS1_PS_i,"ax",@progbits
	.align	128
        .global         _Z13hamprodKernelPK10QuaternionS1_PS_i
        .type           _Z13hamprodKernelPK10QuaternionS1_PS_i,@function
        .size           _Z13hamprodKernelPK10QuaternionS1_PS_i,(.L_x_9 - _Z13hamprodKernelPK10QuaternionS1_PS_i)
        .other          _Z13hamprodKernelPK10QuaternionS1_PS_i,@"STO_CUDA_ENTRY STV_DEFAULT"
_Z13hamprodKernelPK10QuaternionS1_PS_i:
.text._Z13hamprodKernelPK10QuaternionS1_PS_i:
        /* <DEDUP_REMOVED lines=10> */
[----:B------:R-:W2:Y:S08]  /*00a0*/  LDC.64 R8, c[0x0][0x388] ;  /* 0x0000e200ff087b82 */ /* 0x000eb00000000a00 */
[----:B------:R-:W3:Y:S01]  /*00b0*/  LDC.64 R2, c[0x0][0x390] ;  /* 0x0000e400ff027b82 */ /* 0x000ee20000000a00 */
[----:B0-----:R-:W-:-:S05]  /*00c0*/  IMAD.WIDE R6, R5, 0x10, R6 ;  /* 0x0000001005067825 */ /* 0x001fca00078e0206 */
[----:B-1----:R-:W4:Y:S01]  /*00d0*/  LDG.E.CONSTANT R11, desc[UR4][R6.64] ;  /* 0x00000004060b7981 */ /* 0x002f22000c1e9900 */
[----:B--2---:R-:W-:-:S03]  /*00e0*/  IMAD.WIDE R8, R5, 0x10, R8 ;  /* 0x0000001005087825 */ /* 0x004fc600078e0208 */
[----:B------:R-:W2:Y:S04]  /*00f0*/  LDG.E.CONSTANT R13, desc[UR4][R6.64+0x4] ;  /* 0x00000404060d7981 */ /* 0x000ea8000c1e9900 */
[----:B------:R-:W4:Y:S04]  /*0100*/  LDG.E.CONSTANT R4, desc[UR4][R8.64+0x4] ;  /* 0x0000040408047981 */ /* 0x000f28000c1e9900 */
[----:B------:R-:W5:Y:S04]  /*0110*/  LDG.E.CONSTANT R12, desc[UR4][R8.64+0xc] ;  /* 0x00000c04080c7981 */ /* 0x000f68000c1e9900 */
[----:B------:R-:W5:Y:S04]  /*0120*/  LDG.E.CONSTANT R0, desc[UR4][R8.64] ;  /* 0x0000000408007981 */ /* 0x000f68000c1e9900 */
[----:B------:R-:W5:Y:S04]  /*0130*/  LDG.E.CONSTANT R10, desc[UR4][R8.64+0x8] ;  /* 0x00000804080a7981 */ /* 0x000f68000c1e9900 */
[----:B------:R-:W5:Y:S04]  /*0140*/  LDG.E.CONSTANT R15, desc[UR4][R6.64+0x8] ;  /* 0x00000804060f7981 */ /* 0x000f68000c1e9900 */
[----:B------:R-:W5:Y:S01]  /*0150*/  LDG.E.CONSTANT R17, desc[UR4][R6.64+0xc] ;  /* 0x00000c0406117981 */ /* 0x000f62000c1e9900 */
[----:B---3--:R-:W-:-:S04]  /*0160*/  IMAD.WIDE R2, R5, 0x10, R2 ;  /* 0x0000001005027825 */ /* 0x008fc800078e0202 */
[-C--:B----4-:R-:W-:Y:S01]  /*0170*/  FMUL R16, R11, R4.reuse ;  /* 0x000000040b107220 */ /* 0x090fe20000400000 */
[C---:B--2---:R-:W-:Y:S01]  /*0180*/  FMUL R14, R13.reuse, R4 ;  /* 0x000000040d0e7220 */ /* 0x044fe20000400000 */
[-C--:B-----5:R-:W-:Y:S01]  /*0190*/  FMUL R21, R13, R12.reuse ;  /* 0x0000000c0d157220 */ /* 0x0a0fe20000400000 */
[----:B------:R-:W-:Y:S01]  /*01a0*/  FMUL R18, R11, R12 ;  /* 0x0000000c0b127220 */ /* 0x000fe20000400000 */
[-C--:B------:R-:W-:Y:S01]  /*01b0*/  FFMA R19, R13, R0.reuse, R16 ;  /* 0x000000000d137223 */ /* 0x080fe20000000010 */
[C---:B------:R-:W-:Y:S01]  /*01c0*/  FFMA R14, R11.reuse, R0, -R14 ;  /* 0x000000000b0e7223 */ /* 0x040fe2000000080e */
[-C--:B------:R-:W-:Y:S01]  /*01d0*/  FFMA R21, R11, R10.reuse, -R21 ;  /* 0x0000000a0b157223 */ /* 0x080fe20000000815 */
[-C--:B------:R-:W-:Y:S02]  /*01e0*/  FFMA R13, R13, R10.reuse, R18 ;  /* 0x0000000a0d0d7223 */ /* 0x080fe40000000012 */
[C---:B------:R-:W-:Y:S01]  /*01f0*/  FFMA R14, -R15.reuse, R10, R14 ;  /* 0x0000000a0f0e7223 */ /* 0x040fe2000000010e */
[C---:B------:R-:W-:Y:S01]  /*0200*/  FFMA R19, R15.reuse, R12, R19 ;  /* 0x0000000c0f137223 */ /* 0x040fe20000000013 */
[C---:B------:R-:W-:Y:S01]  /*0210*/  FFMA R21, R15.reuse, R0, R21 ;  /* 0x000000000f157223 */ /* 0x040fe20000000015 */
[----:B------:R-:W-:Y:S01]  /*0220*/  FFMA R13, -R15, R4, R13 ;  /* 0x000000040f0d7223 */ /* 0x000fe2000000010d */
[C---:B------:R-:W-:Y:S01]  /*0230*/  FFMA R7, -R17.reuse, R12, R14 ;  /* 0x0000000c11077223 */ /* 0x040fe2000000010e */
[C---:B------:R-:W-:Y:S01]  /*0240*/  FFMA R19, -R17.reuse, R10, R19 ;  /* 0x0000000a11137223 */ /* 0x040fe20000000113 */
[C---:B------:R-:W-:Y:S01]  /*0250*/  FFMA R21, R17.reuse, R4, R21 ;  /* 0x0000000411157223 */ /* 0x040fe20000000015 */
[----:B------:R-:W-:-:S02]  /*0260*/  FFMA R13, R17, R0, R13 ;  /* 0x00000000110d7223 */ /* 0x000fc4000000000d */
[----:B------:R-:W-:Y:S04]  /*0270*/  STG.E desc[UR4][R2.64], R7 ;  /* 0x0000000702007986 */ /* 0x000fe8000c101904 */
[----:B------:R-:W-:Y:S04]  /*0280*/  STG.E desc[UR4][R2.64+0x4], R19 ;  /* 0x0000041302007986 */ /* 0x000fe8000c101904 */
[----:B------:R-:W-:Y:S04]  /*0290*/  STG.E desc[UR4][R2.64+0x8], R21 ;  /* 0x0000081502007986 */ /* 0x000fe8000c101904 */
[----:B------:R-:W-:Y:S01]  /*02a0*/  STG.E desc[UR4][R2.64+0xc], R13 ;  /* 0x00000c0d02007986 */ /* 0x000fe2000c101904 */
[----:B------:R-:W-:Y:S05]  /*02b0*/  EXIT ;  /* 0x000000000000794d */ /* 0x000fea0003800000 */
.L_x_6:
        /* <DEDUP_REMOVED lines=12> */
.L_x_9:


//--------------------- .nv.shared.reserved.0     --------------------------
	.section	.nv.shared.reserved.0,"aw",@nobits
	.weak		__nv_reservedSMEM_offset_0_alias
	.size		__nv_reservedSMEM_offset_0_alias, 0, 64
	.other		__nv_reservedSMEM_offset_0_alias,@"STO_CUDA_RESERVED_SHARED STV_DEFAULT"
__nv_reservedSMEM_offset_0_alias:
	.zero		0
	.zero		64


//--------------------- .nv.constant0._Z13addBiasKernelP10QuaternionPKS_i --------------------------
	.section	.nv.constant0._Z13addBiasKernelP10QuaternionPKS_i,"a",@progbits
	.sectionflags	@""
	.align	4
.nv.constant0._Z13addBiasKernelP10QuaternionPKS_i:
	.zero		916


//--------------------- .nv.constant0._Z13quatMatVecMulPK10QuaternionS1_PS_ii --------------------------
	.section	.nv.constant0._Z13quatMatVecMulPK10QuaternionS1_PS_ii,"a",@progbits
	.sectionflags	@""
	.align	4
.nv.constant0._Z13quatMatVecMulPK10QuaternionS1_PS_ii:
	.zero		928


//--------------------- .nv.constant0._Z13hamprodKernelPK10QuaternionS1_PS_i --------------------------
	.section	.nv.constant0._Z13hamprodKernelPK10QuaternionS1_PS_i,"a",@progbits
	.sectionflags	@""
	.align	4
.nv.constant0._Z13hamprodKernelPK10QuaternionS1_PS_i:
	.zero		924


//--------------------- SYMBOLS --------------------------

	.type		.nv.reservedSmem.offset0,@object
	.size		.nv.reservedSmem.offset0,0x4
